def matmul_kernel(
    a_ptr,
    b_ptr,
    c_ptr,
    M,
    N,
    K,
    stride_am,
    stride_ak,
    stride_bk,
    stride_bn,
    stride_cm,
    stride_cn,
    BLOCK_M: tl.constexpr,
    BLOCK_N: tl.constexpr,
    BLOCK_K: tl.constexpr,
    GROUP_M: tl.constexpr,
):
    pid = tl.program_id(axis=0)
    num_pid_m = tl.cdiv(M, BLOCK_M)
    num_pid_n = tl.cdiv(N, BLOCK_N)
    num_pid_in_group = GROUP_M * num_pid_n
    group_id = pid // num_pid_in_group
    first_pid_m = group_id * GROUP_M
    group_size_m = min(num_pid_m - first_pid_m, GROUP_M)
    pid_m = first_pid_m + ((pid % num_pid_in_group) % group_size_m)
    pid_n = (pid % num_pid_in_group) // group_size_m

    offs_am = (pid_m * BLOCK_M + tl.arange(0, BLOCK_M)) % M
    offs_bn = (pid_n * BLOCK_N + tl.arange(0, BLOCK_N)) % N
    offs_k = tl.arange(0, BLOCK_K)
    a_ptrs = a_ptr + offs_am[:, None] * stride_am + offs_k[None, :] * stride_ak
    b_ptrs = b_ptr + offs_k[:, None] * stride_bk + offs_bn[None, :] * stride_bn

    acc = tl.zeros((BLOCK_M, BLOCK_N), dtype=tl.float32)
    for kk in range(0, tl.cdiv(K, BLOCK_K)):
        a = tl.load(a_ptrs, mask=offs_k[None, :] < K - kk * BLOCK_K, other=0.0)
        b = tl.load(b_ptrs, mask=offs_k[:, None] < K - kk * BLOCK_K, other=0.0)
        acc = tl.dot(a, b, acc)
        a_ptrs += BLOCK_K * stride_ak
        b_ptrs += BLOCK_K * stride_bk

    c = acc.to(c_ptr.dtype.element_ty)
    offs_cm = pid_m * BLOCK_M + tl.arange(0, BLOCK_M)
    offs_cn = pid_n * BLOCK_N + tl.arange(0, BLOCK_N)
    c_ptrs = c_ptr + offs_cm[:, None] * stride_cm + offs_cn[None, :] * stride_cn
    mask = (offs_cm[:, None] < M) & (offs_cn[None, :] < N)
    tl.store(c_ptrs, c, mask=mask)

# config = {"BLOCK_K": 64, "BLOCK_M": 32, "BLOCK_N": 64, "GROUP_M": 8, "arch": "sm_100", "dtype": "fp16", "num_ctas": 1, "num_stages": 2, "num_warps": 2}
# arch = sm_100


// ===== COMPILED SASS (sm_100a) =====

	.target	sm_100a

	.elftype	@"ET_EXEC"


//--------------------- .note.nv.tkinfo           --------------------------
	.section	.note.nv.tkinfo,"",@"SHT_NOTE"
	.sectionflags	@"SHF_NOTE_NV_TKINFO"
	.tkinfo
        /*0018*/ 	.word	0x00000081
        /*0030*/ 	.string	""
        /*0030*/ 	.string	"ptxas-blackwell"
        /*0030*/ 	.string	"Cuda compilation tools, release 12.9, V12.9.86"
        /*0030*/ 	.string	"Build cuda_12.9.r12.9/compiler.36037853_0"
        /*0030*/ 	.string	"-v  -suppress-debug-info  -lineinfo  -arch sm_100a "



//--------------------- .note.nv.cuver            --------------------------
	.section	.note.nv.cuver,"",@"SHT_NOTE"
	.sectionflags	@"SHF_NOTE_NV_CUVER"
        /*0018*/ 	.short	0x0001
        /*001a*/ 	.short	0x0064
        /*001c*/ 	.short	0x0001
        /*001e*/ 	.short	0x0000
        /*0020*/ 	.short	0x0001
        /*0022*/ 	.short	0x0000


//--------------------- .nv.info                  --------------------------
	.section	.nv.info,"",@"SHT_CUDA_INFO"
	.align	4


	//----- nvinfo : EIATTR_REGCOUNT
	.align		4
        /*0000*/ 	.byte	0x04, 0x2f
        /*0002*/ 	.short	(.L_1 - .L_0)
	.align		4
.L_0:
        /*0004*/ 	.word	index@(matmul_kernel)
        /*0008*/ 	.word	0x000000ff


	//----- nvinfo : EIATTR_FRAME_SIZE
	.align		4
.L_1:
        /*000c*/ 	.byte	0x04, 0x11
        /*000e*/ 	.short	(.L_3 - .L_2)
	.align		4
.L_2:
        /*0010*/ 	.word	index@(matmul_kernel)
        /*0014*/ 	.word	0x00000010


	//----- nvinfo : EIATTR_MIN_STACK_SIZE
	.align		4
.L_3:
        /*0018*/ 	.byte	0x04, 0x12
        /*001a*/ 	.short	(.L_5 - .L_4)
	.align		4
.L_4:
        /*001c*/ 	.word	index@(matmul_kernel)
        /*0020*/ 	.word	0x00000010
.L_5:


//--------------------- .nv.info.matmul_kernel    --------------------------
	.section	.nv.info.matmul_kernel,"",@"SHT_CUDA_INFO"
	.sectionflags	@""
	.align	4


	//----- nvinfo : EIATTR_CUDA_API_VERSION
	.align		4
        /*0000*/ 	.byte	0x04, 0x37
        /*0002*/ 	.short	(.L_7 - .L_6)
.L_6:
        /*0004*/ 	.word	0x00000081


	//----- nvinfo : EIATTR_KPARAM_INFO
	.align		4
.L_7:
        /*0008*/ 	.byte	0x04, 0x17
        /*000a*/ 	.short	(.L_9 - .L_8)
.L_8:
        /*000c*/ 	.word	0x00000000
        /*0010*/ 	.short	0x000d
        /*0012*/ 	.short	0x0048
        /*0014*/ 	.byte	0x00, 0xf4, 0x21, 0x00


	//----- nvinfo : EIATTR_KPARAM_INFO
	.align		4
.L_9:
        /*0018*/ 	.byte	0x04, 0x17
        /*001a*/ 	.short	(.L_11 - .L_10)
.L_10:
        /*001c*/ 	.word	0x00000000
        /*0020*/ 	.short	0x000c
        /*0022*/ 	.short	0x0040
        /*0024*/ 	.byte	0x00, 0xf4, 0x21, 0x00


	//----- nvinfo : EIATTR_KPARAM_INFO
	.align		4
.L_11:
        /*0028*/ 	.byte	0x04, 0x17
        /*002a*/ 	.short	(.L_13 - .L_12)
.L_12:
        /*002c*/ 	.word	0x00000000
        /*0030*/ 	.short	0x000b
        /*0032*/ 	.short	0x0038
        /*0034*/ 	.byte	0x00, 0xf0, 0x11, 0x00


	//----- nvinfo : EIATTR_KPARAM_INFO
	.align		4
.L_13:
        /*0038*/ 	.byte	0x04, 0x17
        /*003a*/ 	.short	(.L_15 - .L_14)
.L_14:
        /*003c*/ 	.word	0x00000000
        /*0040*/ 	.short	0x000a
        /*0042*/ 	.short	0x0034
        /*0044*/ 	.byte	0x00, 0xf0, 0x11, 0x00


	//----- nvinfo : EIATTR_KPARAM_INFO
	.align		4
.L_15:
        /*0048*/ 	.byte	0x04, 0x17
        /*004a*/ 	.short	(.L_17 - .L_16)
.L_16:
        /*004c*/ 	.word	0x00000000
        /*0050*/ 	.short	0x0009
        /*0052*/ 	.short	0x0030
        /*0054*/ 	.byte	0x00, 0xf0, 0x11, 0x00


	//----- nvinfo : EIATTR_KPARAM_INFO
	.align		4
.L_17:
        /*0058*/ 	.byte	0x04, 0x17
        /*005a*/ 	.short	(.L_19 - .L_18)
.L_18:
        /*005c*/ 	.word	0x00000000
        /*0060*/ 	.short	0x0008
        /*0062*/ 	.short	0x002c
        /*0064*/ 	.byte	0x00, 0xf0, 0x11, 0x00


	//----- nvinfo : EIATTR_KPARAM_INFO
	.align		4
.L_19:
        /*0068*/ 	.byte	0x04, 0x17
        /*006a*/ 	.short	(.L_21 - .L_20)
.L_20:
        /*006c*/ 	.word	0x00000000
        /*0070*/ 	.short	0x0007
        /*0072*/ 	.short	0x0028
        /*0074*/ 	.byte	0x00, 0xf0, 0x11, 0x00


	//----- nvinfo : EIATTR_KPARAM_INFO
	.align		4
.L_21:
        /*0078*/ 	.byte	0x04, 0x17
        /*007a*/ 	.short	(.L_23 - .L_22)
.L_22:
        /*007c*/ 	.word	0x00000000
        /*0080*/ 	.short	0x0006
        /*0082*/ 	.short	0x0024
        /*0084*/ 	.byte	0x00, 0xf0, 0x11, 0x00


	//----- nvinfo : EIATTR_KPARAM_INFO
	.align		4
.L_23:
        /*0088*/ 	.byte	0x04, 0x17
        /*008a*/ 	.short	(.L_25 - .L_24)
.L_24:
        /*008c*/ 	.word	0x00000000
        /*0090*/ 	.short	0x0005
        /*0092*/ 	.short	0x0020
        /*0094*/ 	.byte	0x00, 0xf0, 0x11, 0x00


	//----- nvinfo : EIATTR_KPARAM_INFO
	.align		4
.L_25:
        /*0098*/ 	.byte	0x04, 0x17
        /*009a*/ 	.short	(.L_27 - .L_26)
.L_26:
        /*009c*/ 	.word	0x00000000
        /*00a0*/ 	.short	0x0004
        /*00a2*/ 	.short	0x001c
        /*00a4*/ 	.byte	0x00, 0xf0, 0x11, 0x00


	//----- nvinfo : EIATTR_KPARAM_INFO
	.align		4
.L_27:
        /*00a8*/ 	.byte	0x04, 0x17
        /*00aa*/ 	.short	(.L_29 - .L_28)
.L_28:
        /*00ac*/ 	.word	0x00000000
        /*00b0*/ 	.short	0x0003
        /*00b2*/ 	.short	0x0018
        /*00b4*/ 	.byte	0x00, 0xf0, 0x11, 0x00


	//----- nvinfo : EIATTR_KPARAM_INFO
	.align		4
.L_29:
        /*00b8*/ 	.byte	0x04, 0x17
        /*00ba*/ 	.short	(.L_31 - .L_30)
.L_30:
        /*00bc*/ 	.word	0x00000000
        /*00c0*/ 	.short	0x0002
        /*00c2*/ 	.short	0x0010
        /*00c4*/ 	.byte	0x00, 0xf4, 0x21, 0x00


	//----- nvinfo : EIATTR_KPARAM_INFO
	.align		4
.L_31:
        /*00c8*/ 	.byte	0x04, 0x17
        /*00ca*/ 	.short	(.L_33 - .L_32)
.L_32:
        /*00cc*/ 	.word	0x00000000
        /*00d0*/ 	.short	0x0001
        /*00d2*/ 	.short	0x0008
        /*00d4*/ 	.byte	0x00, 0xf4, 0x21, 0x00


	//----- nvinfo : EIATTR_KPARAM_INFO
	.align		4
.L_33:
        /*00d8*/ 	.byte	0x04, 0x17
        /*00da*/ 	.short	(.L_35 - .L_34)
.L_34:
        /*00dc*/ 	.word	0x00000000
        /*00e0*/ 	.short	0x0000
        /*00e2*/ 	.short	0x0000
        /*00e4*/ 	.byte	0x00, 0xf4, 0x21, 0x00


	//----- nvinfo : EIATTR_SPARSE_MMA_MASK
	.align		4
.L_35:
        /*00e8*/ 	.byte	0x03, 0x50
        /*00ea*/ 	.short	0x0000


	//----- nvinfo : EIATTR_MAXREG_COUNT
	.align		4
        /*00ec*/ 	.byte	0x03, 0x1b
        /*00ee*/ 	.short	0x00ff


	//----- nvinfo : EIATTR_NUM_BARRIERS
	.align		4
        /*00f0*/ 	.byte	0x02, 0x4c
        /*00f2*/ 	.byte	0x01
	.zero		1


	//----- nvinfo : EIATTR_ANNOTATIONS
	.align		4
        /*00f4*/ 	.byte	0x04, 0x55
        /*00f6*/ 	.short	(.L_37 - .L_36)


	//   ....[0]....
.L_36:
        /*00f8*/ 	.word	0x00000001
        /*00fc*/ 	.byte	0x30, 0x07, 0x00, 0x00, 0x01, 0x00, 0x00, 0x00, 0xa0, 0x07, 0x00, 0x00, 0x01, 0x00, 0x00, 0x00
        /*010c*/ 	.byte	0xe0, 0x07, 0x00, 0x00, 0x01, 0x00, 0x00, 0x00, 0xa0, 0x45, 0x00, 0x00, 0x01, 0x00, 0x00, 0x00
        /*011c*/ 	.byte	0xd0, 0x45, 0x00, 0x00, 0x01, 0x00, 0x00, 0x00, 0x70, 0x8b, 0x00, 0x00, 0x01, 0x00, 0x00, 0x00
        /*012c*/ 	.byte	0xc0, 0x8b, 0x00, 0x00, 0x01, 0x00, 0x00, 0x00, 0xe0, 0x8b, 0x00, 0x00


	//----- nvinfo : EIATTR_VRC_CTA_INIT_COUNT
	.align		4
.L_37:
        /*0138*/ 	.byte	0x02, 0x4a
	.zero		1
	.zero		1


	//----- nvinfo : EIATTR_EXIT_INSTR_OFFSETS
	.align		4
        /*013c*/ 	.byte	0x04, 0x1c
        /*013e*/ 	.short	(.L_39 - .L_38)


	//   ....[0]....
.L_38:
        /*0140*/ 	.word	0x00009a80


	//   ....[1]....
        /*0144*/ 	.word	0x00009ab0


	//----- nvinfo : EIATTR_REQNTID
	.align		4
.L_39:
        /*0148*/ 	.byte	0x04, 0x10
        /*014a*/ 	.short	(.L_41 - .L_40)
.L_40:
        /*014c*/ 	.word	0x00000040
        /*0150*/ 	.word	0x00000001
        /*0154*/ 	.word	0x00000001


	//----- nvinfo : EIATTR_CBANK_PARAM_SIZE
	.align		4
.L_41:
        /*0158*/ 	.byte	0x03, 0x19
        /*015a*/ 	.short	0x0050


	//----- nvinfo : EIATTR_PARAM_CBANK
	.align		4
        /*015c*/ 	.byte	0x04, 0x0a
        /*015e*/ 	.short	(.L_43 - .L_42)
	.align		4
.L_42:
        /*0160*/ 	.word	index@(.nv.constant0.matmul_kernel)
        /*0164*/ 	.short	0x0380
        /*0166*/ 	.short	0x0050


	//----- nvinfo : EIATTR_SW_WAR
	.align		4
.L_43:
        /*0168*/ 	.byte	0x04, 0x36
        /*016a*/ 	.short	(.L_45 - .L_44)
.L_44:
        /*016c*/ 	.word	0x00000008
.L_45:


//--------------------- .nv.compat                --------------------------
	.section	.nv.compat,"",@"SHT_CUDA_COMPAT_INFO"
	.align	4
        /*0000*/ 	.byte	0x02, 0x02, 0x01, 0x00, 0x02, 0x05, 0x05, 0x00, 0x02, 0x03, 0x00, 0x00, 0x02, 0x06, 0x01, 0x00


//--------------------- .nv.callgraph             --------------------------
	.section	.nv.callgraph,"",@"SHT_CUDA_CALLGRAPH"
	.align	4
	.sectionentsize	8
	.align		4
        /*0000*/ 	.word	0x00000000
	.align		4
        /*0004*/ 	.word	0xffffffff
	.align		4
        /*0008*/ 	.word	0x00000000
	.align		4
        /*000c*/ 	.word	0xfffffffe
	.align		4
        /*0010*/ 	.word	0x00000000
	.align		4
        /*0014*/ 	.word	0xfffffffd
	.align		4
        /*0018*/ 	.word	0x00000000
	.align		4
        /*001c*/ 	.word	0xfffffffc


//--------------------- .text.matmul_kernel       --------------------------
	.section	.text.matmul_kernel,"ax",@progbits
	.align	128
        .global         matmul_kernel
        .type           matmul_kernel,@function
        .size           matmul_kernel,(.L_x_4 - matmul_kernel)
        .other          matmul_kernel,@"STO_CUDA_ENTRY STV_DEFAULT"
matmul_kernel:
.text.matmul_kernel:
[----:B------:R-:W0:Y:S08]  /*0000*/  LDC R1, c[0x0][0x37c] ;  /* 0x0000df00ff017b82 */ /* 0x000e300000000800 */
[----:B------:R-:W1:Y:S01]  /*0010*/  LDC.64 R56, c[0x0][0x398] ;  /* 0x0000e600ff387b82 */ /* 0x000e620000000a00 */
[----:B------:R-:W2:Y:S01]  /*0020*/  S2R R5, SR_CTAID.X ;  /* 0x0000000000057919 */ /* 0x000ea20000002500 */
[----:B------:R-:W3:Y:S01]  /*0030*/  LDCU UR4, c[0x0][0x3a0] ;  /* 0x00007400ff0477ac */ /* 0x000ee20008000800 */
[----:B0-----:R-:W-:Y:S01]  /*0040*/  VIADD R1, R1, 0xfffffff0 ;  /* 0xfffffff001017836 */ /* 0x001fe20000000000 */
[----:B------:R-:W0:Y:S01]  /*0050*/  S2R R92, SR_TID.X ;  /* 0x00000000005c7919 */ /* 0x000e220000002100 */
[----:B------:R-:W4:Y:S01]  /*0060*/  LDCU.64 UR10, c[0x0][0x358] ;  /* 0x00006b00ff0a77ac */ /* 0x000f220008000a00 */
[----:B------:R-:W0:Y:S01]  /*0070*/  LDCU UR8, c[0x0][0x3a0] ;  /* 0x00007400ff0877ac */ /* 0x000e220008000800 */
[----:B---3--:R-:W-:Y:S01]  /*0080*/  UIADD3 UR4, UPT, UPT, UR4, 0x3f, URZ ;  /* 0x0000003f04047890 */ /* 0x008fe2000fffe0ff */
[----:B-1----:R-:W-:-:S03]  /*0090*/  VIADD R0, R57, 0x3f ;  /* 0x0000003f39007836 */ /* 0x002fc60000000000 */
[----:B------:R-:W-:Y:S02]  /*00a0*/  UISETP.GT.AND UP0, UPT, UR4, 0x3f, UPT ;  /* 0x0000003f0400788c */ /* 0x000fe4000bf04270 */
[----:B------:R-:W-:-:S04]  /*00b0*/  SHF.R.S32.HI R3, RZ, 0x1f, R0 ;  /* 0x0000001fff037819 */ /* 0x000fc80000011400 */
[----:B------:R-:W-:Y:S02]  /*00c0*/  LEA.HI R3, R3, R0, RZ, 0x6 ;  /* 0x0000000003037211 */ /* 0x000fe400078f30ff */
[----:B--2---:R-:W-:Y:S02]  /*00d0*/  IABS R8, R5 ;  /* 0x0000000500087213 */ /* 0x004fe40000000000 */
[----:B------:R-:W-:Y:S02]  /*00e0*/  SHF.R.S32.HI R3, RZ, 0x6, R3 ;  /* 0x00000006ff037819 */ /* 0x000fe40000011403 */
[----:B0-----:R-:W-:Y:S02]  /*00f0*/  SHF.R.U32.HI R130, RZ, 0x5, R92 ;  /* 0x00000005ff827819 */ /* 0x001fe4000001165c */
[----:B------:R-:W-:Y:S01]  /*0100*/  LOP3.LUT R133, R92, 0x3f, RZ, 0xc0, !PT ;  /* 0x0000003f5c857812 */ /* 0x000fe200078ec0ff */
[----:B------:R-:W-:Y:S01]  /*0110*/  IMAD.SHL.U32 R4, R3, 0x8, RZ ;  /* 0x0000000803047824 */ /* 0x000fe200078e00ff */
[----:B------:R-:W-:-:S02]  /*0120*/  SGXT.U32 R130, R130, 0x1 ;  /* 0x000000018282781a */ /* 0x000fc40000000000 */
[----:B------:R-:W-:Y:S02]  /*0130*/  LOP3.LUT R53, R92, 0x20, RZ, 0xc0, !PT ;  /* 0x000000205c357812 */ /* 0x000fe400078ec0ff */
[-C--:B------:R-:W-:Y:S02]  /*0140*/  IABS R7, R4.reuse ;  /* 0x0000000400077213 */ /* 0x080fe40000000000 */
[----:B------:R-:W-:Y:S02]  /*0150*/  IABS R10, R4 ;  /* 0x00000004000a7213 */ /* 0x000fe40000000000 */
[----:B------:R-:W0:Y:S01]  /*0160*/  I2F.RP R0, R7 ;  /* 0x0000000700007306 */ /* 0x000e220000209400 */
[C---:B------:R-:W-:Y:S02]  /*0170*/  LOP3.LUT R100, R130.reuse, 0x2, RZ, 0xfc, !PT ;  /* 0x0000000282647812 */ /* 0x040fe400078efcff */
[C---:B------:R-:W-:Y:S02]  /*0180*/  LOP3.LUT R102, R130.reuse, 0x4, RZ, 0xfc, !PT ;  /* 0x0000000482667812 */ /* 0x040fe400078efcff */
[----:B------:R-:W-:-:S02]  /*0190*/  LOP3.LUT R104, R130, 0x6, RZ, 0xfc, !PT ;  /* 0x0000000682687812 */ /* 0x000fc400078efcff */
[C---:B------:R-:W-:Y:S02]  /*01a0*/  LOP3.LUT R105, R130.reuse, 0x8, RZ, 0xfc, !PT ;  /* 0x0000000882697812 */ /* 0x040fe400078efcff */
[C---:B------:R-:W-:Y:S02]  /*01b0*/  LOP3.LUT R106, R130.reuse, 0xa, RZ, 0xfc, !PT ;  /* 0x0000000a826a7812 */ /* 0x040fe400078efcff */
[C---:B------:R-:W-:Y:S02]  /*01c0*/  LOP3.LUT R107, R130.reuse, 0xc, RZ, 0xfc, !PT ;  /* 0x0000000c826b7812 */ /* 0x040fe400078efcff */
[C---:B------:R-:W-:Y:S01]  /*01d0*/  LOP3.LUT R108, R130.reuse, 0xe, RZ, 0xfc, !PT ;  /* 0x0000000e826c7812 */ /* 0x040fe200078efcff */
[----:B0-----:R-:W0:Y:S01]  /*01e0*/  MUFU.RCP R0, R0 ;  /* 0x0000000000007308 */ /* 0x001e220000001000 */
[C---:B------:R-:W-:Y:S02]  /*01f0*/  LOP3.LUT R109, R130.reuse, 0x10, RZ, 0xfc, !PT ;  /* 0x00000010826d7812 */ /* 0x040fe400078efcff */
[----:B------:R-:W-:-:S02]  /*0200*/  LOP3.LUT R110, R130, 0x12, RZ, 0xfc, !PT ;  /* 0x00000012826e7812 */ /* 0x000fc400078efcff */
[C---:B------:R-:W-:Y:S02]  /*0210*/  LOP3.LUT R111, R130.reuse, 0x14, RZ, 0xfc, !PT ;  /* 0x00000014826f7812 */ /* 0x040fe400078efcff */
[C---:B------:R-:W-:Y:S02]  /*0220*/  LOP3.LUT R112, R130.reuse, 0x16, RZ, 0xfc, !PT ;  /* 0x0000001682707812 */ /* 0x040fe400078efcff */
[C---:B------:R-:W-:Y:S02]  /*0230*/  LOP3.LUT R113, R130.reuse, 0x18, RZ, 0xfc, !PT ;  /* 0x0000001882717812 */ /* 0x040fe400078efcff */
[C---:B------:R-:W-:Y:S02]  /*0240*/  LOP3.LUT R114, R130.reuse, 0x1a, RZ, 0xfc, !PT ;  /* 0x0000001a82727812 */ /* 0x040fe400078efcff */
[C---:B------:R-:W-:Y:S02]  /*0250*/  LOP3.LUT R115, R130.reuse, 0x1c, RZ, 0xfc, !PT ;  /* 0x0000001c82737812 */ /* 0x040fe400078efcff */
[----:B------:R-:W-:Y:S01]  /*0260*/  LOP3.LUT R131, R130, 0x1e, RZ, 0xfc, !PT ;  /* 0x0000001e82837812 */ /* 0x000fe200078efcff */
[----:B0-----:R-:W-:Y:S01]  /*0270*/  VIADD R2, R0, 0xffffffe ;  /* 0x0ffffffe00027836 */ /* 0x001fe20000000000 */
[C---:B------:R-:W-:Y:S01]  /*0280*/  LOP3.LUT R150, R130.reuse, 0x20, RZ, 0xfc, !PT ;  /* 0x0000002082967812 */ /* 0x040fe200078efcff */
[----:B------:R-:W-:Y:S01]  /*0290*/  IMAD.MOV R0, RZ, RZ, -R10 ;  /* 0x000000ffff007224 */ /* 0x000fe200078e0a0a */
[C---:B------:R-:W-:Y:S01]  /*02a0*/  LOP3.LUT R151, R130.reuse, 0x22, RZ, 0xfc, !PT ;  /* 0x0000002282977812 */ /* 0x040fe200078efcff */
[----:B------:R0:W1:Y:S01]  /*02b0*/  F2I.FTZ.U32.TRUNC.NTZ R3, R2 ;  /* 0x0000000200037305 */ /* 0x000062000021f000 */
[----:B------:R-:W-:-:S02]  /*02c0*/  LOP3.LUT R154, R130, 0x24, RZ, 0xfc, !PT ;  /* 0x00000024829a7812 */ /* 0x000fc400078efcff */
[C---:B------:R-:W-:Y:S02]  /*02d0*/  LOP3.LUT R251, R130.reuse, 0x26, RZ, 0xfc, !PT ;  /* 0x0000002682fb7812 */ /* 0x040fe400078efcff */
[C---:B------:R-:W-:Y:S02]  /*02e0*/  LOP3.LUT R252, R130.reuse, 0x28, RZ, 0xfc, !PT ;  /* 0x0000002882fc7812 */ /* 0x040fe400078efcff */
[C---:B------:R-:W-:Y:S01]  /*02f0*/  LOP3.LUT R42, R130.reuse, 0x2a, RZ, 0xfc, !PT ;  /* 0x0000002a822a7812 */ /* 0x040fe200078efcff */
[----:B0-----:R-:W-:Y:S01]  /*0300*/  IMAD.MOV.U32 R2, RZ, RZ, RZ ;  /* 0x000000ffff027224 */ /* 0x001fe200078e00ff */
[C---:B------:R-:W-:Y:S02]  /*0310*/  LOP3.LUT R43, R130.reuse, 0x2c, RZ, 0xfc, !PT ;  /* 0x0000002c822b7812 */ /* 0x040fe400078efcff */
[C---:B------:R-:W-:Y:S02]  /*0320*/  LOP3.LUT R44, R130.reuse, 0x2e, RZ, 0xfc, !PT ;  /* 0x0000002e822c7812 */ /* 0x040fe400078efcff */
[C---:B------:R-:W-:Y:S01]  /*0330*/  LOP3.LUT R45, R130.reuse, 0x30, RZ, 0xfc, !PT ;  /* 0x00000030822d7812 */ /* 0x040fe200078efcff */
[----:B-1----:R-:W-:Y:S01]  /*0340*/  IMAD.MOV R6, RZ, RZ, -R3 ;  /* 0x000000ffff067224 */ /* 0x002fe200078e0a03 */
[----:B------:R-:W-:-:S02]  /*0350*/  LOP3.LUT R46, R130, 0x32, RZ, 0xfc, !PT ;  /* 0x00000032822e7812 */ /* 0x000fc400078efcff */
[----:B------:R-:W-:Y:S01]  /*0360*/  LOP3.LUT R47, R130, 0x34, RZ, 0xfc, !PT ;  /* 0x00000034822f7812 */ /* 0x000fe200078efcff */
[----:B------:R-:W-:Y:S01]  /*0370*/  IMAD R9, R6, R7, RZ ;  /* 0x0000000706097224 */ /* 0x000fe200078e02ff */
[C---:B------:R-:W-:Y:S01]  /*0380*/  LOP3.LUT R48, R130.reuse, 0x36, RZ, 0xfc, !PT ;  /* 0x0000003682307812 */ /* 0x040fe200078efcff */
[----:B------:R-:W-:Y:S01]  /*0390*/  IMAD.MOV.U32 R6, RZ, RZ, R8 ;  /* 0x000000ffff067224 */ /* 0x000fe200078e0008 */
[C---:B------:R-:W-:Y:S01]  /*03a0*/  LOP3.LUT R49, R130.reuse, 0x38, RZ, 0xfc, !PT ;  /* 0x0000003882317812 */ /* 0x040fe200078efcff */
[----:B------:R-:W-:Y:S01]  /*03b0*/  IMAD.HI.U32 R3, R3, R9, R2 ;  /* 0x0000000903037227 */ /* 0x000fe200078e0002 */
[C---:B------:R-:W-:Y:S02]  /*03c0*/  LOP3.LUT R50, R130.reuse, 0x3a, RZ, 0xfc, !PT ;  /* 0x0000003a82327812 */ /* 0x040fe400078efcff */
[C---:B------:R-:W-:Y:S02]  /*03d0*/  LOP3.LUT R51, R130.reuse, 0x3c, RZ, 0xfc, !PT ;  /* 0x0000003c82337812 */ /* 0x040fe400078efcff */
[----:B------:R-:W-:Y:S01]  /*03e0*/  LOP3.LUT R52, R130, 0x3e, RZ, 0xfc, !PT ;  /* 0x0000003e82347812 */ /* 0x000fe200078efcff */
[----:B------:R-:W-:-:S04]  /*03f0*/  IMAD.HI.U32 R3, R3, R6, RZ ;  /* 0x0000000603037227 */ /* 0x000fc800078e00ff */
[----:B------:R-:W-:-:S05]  /*0400*/  IMAD R0, R3, R0, R6 ;  /* 0x0000000003007224 */ /* 0x000fca00078e0206 */
[----:B------:R-:W-:-:S13]  /*0410*/  ISETP.GT.U32.AND P1, PT, R7, R0, PT ;  /* 0x000000000700720c */ /* 0x000fda0003f24070 */
[----:B------:R-:W-:Y:S02]  /*0420*/  @!P1 IMAD.IADD R0, R0, 0x1, -R7 ;  /* 0x0000000100009824 */ /* 0x000fe400078e0a07 */
[----:B------:R-:W-:Y:S01]  /*0430*/  @!P1 VIADD R3, R3, 0x1 ;  /* 0x0000000103039836 */ /* 0x000fe20000000000 */
[----:B------:R-:W-:Y:S02]  /*0440*/  ISETP.NE.AND P1, PT, R4, RZ, PT ;  /* 0x000000ff0400720c */ /* 0x000fe40003f25270 */
[----:B------:R-:W-:Y:S02]  /*0450*/  ISETP.GE.U32.AND P0, PT, R0, R7, PT ;  /* 0x000000070000720c */ /* 0x000fe40003f06070 */
[----:B------:R-:W-:-:S04]  /*0460*/  LOP3.LUT R0, R5, R4, RZ, 0x3c, !PT ;  /* 0x0000000405007212 */ /* 0x000fc800078e3cff */
[----:B------:R-:W-:Y:S01]  /*0470*/  ISETP.GE.AND P2, PT, R0, RZ, PT ;  /* 0x000000ff0000720c */ /* 0x000fe20003f46270 */
[----:B------:R-:W-:-:S06]  /*0480*/  VIADD R0, R56, 0x1f ;  /* 0x0000001f38007836 */ /* 0x000fcc0000000000 */
[----:B------:R-:W-:-:S04]  /*0490*/  @P0 VIADD R3, R3, 0x1 ;  /* 0x0000000103030836 */ /* 0x000fc80000000000 */
[----:B------:R-:W-:Y:S01]  /*04a0*/  IMAD.MOV.U32 R2, RZ, RZ, R3 ;  /* 0x000000ffff027224 */ /* 0x000fe200078e0003 */
[----:B------:R-:W-:-:S03]  /*04b0*/  SHF.R.S32.HI R3, RZ, 0x1f, R0 ;  /* 0x0000001fff037819 */ /* 0x000fc60000011400 */
[----:B------:R-:W-:Y:S01]  /*04c0*/  @!P2 IMAD.MOV R2, RZ, RZ, -R2 ;  /* 0x000000ffff02a224 */ /* 0x000fe200078e0a02 */
[----:B------:R-:W-:Y:S02]  /*04d0*/  @!P1 LOP3.LUT R2, RZ, R4, RZ, 0x33, !PT ;  /* 0x00000004ff029212 */ /* 0x000fe400078e33ff */
[----:B------:R-:W-:-:S03]  /*04e0*/  LEA.HI R3, R3, R0, RZ, 0x5 ;  /* 0x0000000003037211 */ /* 0x000fc600078f28ff */
[----:B------:R-:W-:Y:S02]  /*04f0*/  IMAD.SHL.U32 R6, R2, 0x8, RZ ;  /* 0x0000000802067824 */ /* 0x000fe400078e00ff */
[----:B------:R-:W-:-:S03]  /*0500*/  IMAD.MOV R2, RZ, RZ, -R2 ;  /* 0x000000ffff027224 */ /* 0x000fc600078e0a02 */
[----:B------:R-:W-:Y:S01]  /*0510*/  LEA.HI.SX32 R3, R3, -R6, 0x1b ;  /* 0x8000000603037211 */ /* 0x000fe200078fdaff */
[----:B------:R-:W-:-:S03]  /*0520*/  IMAD R4, R4, R2, R5 ;  /* 0x0000000204047224 */ /* 0x000fc600078e0205 */
[----:B------:R-:W-:Y:S02]  /*0530*/  VIMNMX R11, PT, PT, R3, 0x8, PT ;  /* 0x00000008030b7848 */ /* 0x000fe40003fe0100 */
[----:B------:R-:W-:Y:S02]  /*0540*/  IABS R9, R4 ;  /* 0x0000000400097213 */ /* 0x000fe40000000000 */
[----:B------:R-:W-:-:S04]  /*0550*/  IABS R7, R11 ;  /* 0x0000000b00077213 */ /* 0x000fc80000000000 */
[----:B------:R-:W0:Y:S08]  /*0560*/  I2F.RP R0, R7 ;  /* 0x0000000700007306 */ /* 0x000e300000209400 */
[----:B0-----:R-:W0:Y:S02]  /*0570*/  MUFU.RCP R0, R0 ;  /* 0x0000000000007308 */ /* 0x001e240000001000 */
[----:B0-----:R-:W-:-:S06]  /*0580*/  VIADD R3, R0, 0xffffffe ;  /* 0x0ffffffe00037836 */ /* 0x001fcc0000000000 */
[----:B------:R-:W0:Y:S02]  /*0590*/  F2I.FTZ.U32.TRUNC.NTZ R3, R3 ;  /* 0x0000000300037305 */ /* 0x000e24000021f000 */
[----:B0-----:R-:W-:-:S04]  /*05a0*/  IMAD.MOV R8, RZ, RZ, -R3 ;  /* 0x000000ffff087224 */ /* 0x001fc800078e0a03 */
[----:B------:R-:W-:Y:S01]  /*05b0*/  IMAD.MOV.U32 R2, RZ, RZ, R8 ;  /* 0x000000ffff027224 */ /* 0x000fe200078e0008 */
[----:B------:R-:W-:-:S03]  /*05c0*/  IABS R8, R11 ;  /* 0x0000000b00087213 */ /* 0x000fc60000000000 */
[----:B------:R-:W-:Y:S02]  /*05d0*/  IMAD R5, R2, R7, RZ ;  /* 0x0000000702057224 */ /* 0x000fe400078e02ff */
[----:B------:R-:W-:Y:S02]  /*05e0*/  IMAD.MOV.U32 R2, RZ, RZ, RZ ;  /* 0x000000ffff027224 */ /* 0x000fe400078e00ff */
[----:B------:R-:W-:Y:S02]  /*05f0*/  IMAD.MOV R0, RZ, RZ, -R8 ;  /* 0x000000ffff007224 */ /* 0x000fe400078e0a08 */
[----:B------:R-:W-:Y:S01]  /*0600*/  IMAD.HI.U32 R2, R3, R5, R2 ;  /* 0x0000000503027227 */ /* 0x000fe200078e0002 */
[----:B------:R-:W-:-:S05]  /*0610*/  LOP3.LUT R3, R92, 0x1f, RZ, 0xc0, !PT ;  /* 0x0000001f5c037812 */ /* 0x000fca00078ec0ff */
        /* <DEDUP_REMOVED lines=8> */
[----:B------:R-:W-:-:S07]  /*06a0*/  ISETP.GE.AND P2, PT, R0, RZ, PT ;  /* 0x000000ff0000720c */ /* 0x000fce0003f46270 */
[----:B------:R-:W-:-:S06]  /*06b0*/  @P0 VIADD R2, R2, 0x1 ;  /* 0x0000000102020836 */ /* 0x000fcc0000000000 */
[----:B------:R-:W-:Y:S01]  /*06c0*/  @!P2 IMAD.MOV R2, RZ, RZ, -R2 ;  /* 0x000000ffff02a224 */ /* 0x000fe200078e0a02 */
[----:B------:R-:W-:-:S05]  /*06d0*/  @!P1 LOP3.LUT R2, RZ, R11, RZ, 0x33, !PT ;  /* 0x0000000bff029212 */ /* 0x000fca00078e33ff */
[----:B------:R-:W-:Y:S02]  /*06e0*/  IMAD.MOV R0, RZ, RZ, -R2 ;  /* 0x000000ffff007224 */ /* 0x000fe400078e0a02 */
[----:B------:R-:W-:Y:S02]  /*06f0*/  IMAD.SHL.U32 R129, R2, 0x40, RZ ;  /* 0x0000004002817824 */ /* 0x000fe400078e00ff */
[----:B------:R-:W-:-:S05]  /*0700*/  IMAD R0, R11, R0, R4 ;  /* 0x000000000b007224 */ /* 0x000fca00078e0204 */
[----:B------:R-:W-:-:S05]  /*0710*/  IADD3 R0, PT, PT, R6, R0, RZ ;  /* 0x0000000006007210 */ /* 0x000fca0007ffe0ff */
[----:B------:R-:W-:-:S05]  /*0720*/  IMAD R12, R0, 0x20, R3 ;  /* 0x00000020000c7824 */ /* 0x000fca00078e0203 */
[----:B------:R0:W-:Y:S01]  /*0730*/  STL [R1], R12 ;  /* 0x0000000c01007387 */ /* 0x0001e20000100800 */
[----:B----4-:R-:W-:Y:S05]  /*0740*/  BRA.U UP0, `(.L_x_0) ;  /* 0x0000000100347547 */ /* 0x010fea000b800000 */
[----:B------:R-:W-:Y:S01]  /*0750*/  IMAD.SHL.U32 R2, R53, 0x20, RZ ;  /* 0x0000002035027824 */ /* 0x000fe200078e00ff */
[----:B------:R-:W-:Y:S01]  /*0760*/  CS2R R88, SRZ ;  /* 0x0000000000587805 */ /* 0x000fe2000001ff00 */
[----:B------:R-:W-:Y:S01]  /*0770*/  IMAD.SHL.U32 R0, R92, 0x8, RZ ;  /* 0x000000085c007824 */ /* 0x000fe200078e00ff */
[----:B------:R-:W-:Y:S02]  /*0780*/  CS2R R90, SRZ ;  /* 0x00000000005a7805 */ /* 0x000fe4000001ff00 */
[----:B------:R-:W-:Y:S01]  /*0790*/  CS2R R60, SRZ ;  /* 0x00000000003c7805 */ /* 0x000fe2000001ff00 */
[----:B------:R1:W-:Y:S01]  /*07a0*/  STL [R1+0x4], R2 ;  /* 0x0000040201007387 */ /* 0x0003e20000100800 */
[----:B------:R-:W-:Y:S02]  /*07b0*/  CS2R R62, SRZ ;  /* 0x00000000003e7805 */ /* 0x000fe4000001ff00 */
[----:B------:R-:W-:Y:S02]  /*07c0*/  CS2R R80, SRZ ;  /* 0x0000000000507805 */ /* 0x000fe4000001ff00 */
[----:B------:R-:W-:Y:S01]  /*07d0*/  CS2R R82, SRZ ;  /* 0x0000000000527805 */ /* 0x000fe2000001ff00 */
[----:B------:R1:W-:Y:S01]  /*07e0*/  STL [R1+0x8], R0 ;  /* 0x0000080001007387 */ /* 0x0003e20000100800 */
[----:B------:R-:W-:-:S02]  /*07f0*/  CS2R R76, SRZ ;  /* 0x00000000004c7805 */ /* 0x000fc4000001ff00 */
[----:B------:R-:W-:Y:S01]  /*0800*/  CS2R R78, SRZ ;  /* 0x00000000004e7805 */ /* 0x000fe2000001ff00 */
[----:B------:R-:W-:Y:S06]  /*0810*/  BRA `(.L_x_1) ;  /* 0x0000008000d47947 */ /* 0x000fec0003800000 */
.L_x_0:
[----:B------:R-:W-:Y:S01]  /*0820*/  IABS R8, R56 ;  /* 0x0000003800087213 */ /* 0x000fe20000000000 */
[C---:B------:R-:W-:Y:S01]  /*0830*/  VIADD R14, R129.reuse, 0x3c ;  /* 0x0000003c810e7836 */ /* 0x040fe20000000000 */
[----:B------:R-:W-:Y:S01]  /*0840*/  IABS R2, R57 ;  /* 0x0000003900027213 */ /* 0x000fe20000000000 */
[C---:B------:R-:W-:Y:S01]  /*0850*/  VIADD R16, R129.reuse, 0x38 ;  /* 0x0000003881107836 */ /* 0x040fe20000000000 */
[----:B------:R-:W1:Y:S01]  /*0860*/  I2F.RP R3, R8 ;  /* 0x0000000800037306 */ /* 0x000e620000209400 */
[----:B------:R-:W-:Y:S01]  /*0870*/  ISETP.GE.AND P2, PT, R12, RZ, PT ;  /* 0x000000ff0c00720c */ /* 0x000fe20003f46270 */
[C---:B------:R-:W-:Y:S01]  /*0880*/  VIADD R18, R129.reuse, 0x37 ;  /* 0x0000003781127836 */ /* 0x040fe20000000000 */
[----:B------:R-:W-:Y:S01]  /*0890*/  IABS R13, R14 ;  /* 0x0000000e000d7213 */ /* 0x000fe20000000000 */
[C---:B------:R-:W-:Y:S01]  /*08a0*/  VIADD R20, R129.reuse, 0x33 ;  /* 0x0000003381147836 */ /* 0x040fe20000000000 */
[----:B------:R-:W-:Y:S01]  /*08b0*/  ISETP.GE.AND P5, PT, R14, RZ, PT ;  /* 0x000000ff0e00720c */ /* 0x000fe20003fa6270 */
[C---:B------:R-:W-:Y:S01]  /*08c0*/  VIADD R14, R129.reuse, 0x39 ;  /* 0x00000039810e7836 */ /* 0x040fe20000000000 */
[----:B------:R-:W-:Y:S01]  /*08d0*/  IABS R17, R16 ;  /* 0x0000001000117213 */ /* 0x000fe20000000000 */
[----:B------:R-:W2:Y:S01]  /*08e0*/  I2F.RP R0, R2 ;  /* 0x0000000200007306 */ /* 0x000ea20000209400 */
[----:B------:R-:W-:Y:S01]  /*08f0*/  IABS R21, R20 ;  /* 0x0000001400157213 */ /* 0x000fe20000000000 */
[C---:B------:R-:W-:Y:S01]  /*0900*/  VIADD R22, R129.reuse, 0x32 ;  /* 0x0000003281167836 */ /* 0x040fe20000000000 */
[----:B------:R-:W-:Y:S01]  /*0910*/  IABS R15, R14 ;  /* 0x0000000e000f7213 */ /* 0x000fe20000000000 */
[C---:B------:R-:W-:Y:S01]  /*0920*/  VIADD R24, R129.reuse, 0x31 ;  /* 0x0000003181187836 */ /* 0x040fe20000000000 */
[C---:B------:R-:W-:Y:S01]  /*0930*/  IADD3 R64, PT, PT, R129.reuse, 0x16, RZ ;  /* 0x0000001681407810 */ /* 0x040fe20007ffe0ff */
[C---:B------:R-:W-:Y:S01]  /*0940*/  VIADD R26, R129.reuse, 0x30 ;  /* 0x00000030811a7836 */ /* 0x040fe20000000000 */
[C---:B------:R-:W-:Y:S01]  /*0950*/  IADD3 R72, PT, PT, R129.reuse, 0xb, RZ ;  /* 0x0000000b81487810 */ /* 0x040fe20007ffe0ff */
[----:B-1----:R-:W1:Y:S01]  /*0960*/  MUFU.RCP R3, R3 ;  /* 0x0000000300037308 */ /* 0x002e620000001000 */
[C---:B------:R-:W-:Y:S01]  /*0970*/  VIADD R27, R129.reuse, 0x2f ;  /* 0x0000002f811b7836 */ /* 0x040fe20000000000 */
[----:B------:R-:W-:Y:S01]  /*0980*/  IABS R103, R129 ;  /* 0x0000008100677213 */ /* 0x000fe20000000000 */
[C---:B------:R-:W-:Y:S01]  /*0990*/  VIADD R28, R129.reuse, 0x2e ;  /* 0x0000002e811c7836 */ /* 0x040fe20000000000 */
[----:B------:R-:W-:Y:S01]  /*09a0*/  IABS R23, R26 ;  /* 0x0000001a00177213 */ /* 0x000fe20000000000 */
[C---:B------:R-:W-:Y:S01]  /*09b0*/  VIADD R30, R129.reuse, 0x29 ;  /* 0x00000029811e7836 */ /* 0x040fe20000000000 */
[----:B------:R-:W-:Y:S01]  /*09c0*/  IABS R25, R27 ;  /* 0x0000001b00197213 */ /* 0x000fe20000000000 */
[C---:B------:R-:W-:Y:S01]  /*09d0*/  VIADD R32, R129.reuse, 0x28 ;  /* 0x0000002881207836 */ /* 0x040fe20000000000 */
[----:B--2---:R-:W2:Y:S01]  /*09e0*/  MUFU.RCP R0, R0 ;  /* 0x0000000000007308 */ /* 0x004ea20000001000 */
[C---:B------:R-:W-:Y:S01]  /*09f0*/  VIADD R36, R129.reuse, 0x26 ;  /* 0x0000002681247836 */ /* 0x040fe20000000000 */
[----:B------:R-:W-:Y:S01]  /*0a00*/  IABS R81, R72 ;  /* 0x0000004800517213 */ /* 0x000fe20000000000 */
[C---:B------:R-:W-:Y:S01]  /*0a10*/  VIADD R34, R129.reuse, 0x27 ;  /* 0x0000002781227836 */ /* 0x040fe20000000000 */
[----:B------:R-:W3:Y:S01]  /*0a20*/  LDC.64 R152, c[0x0][0x388] ;  /* 0x0000e200ff987b82 */ /* 0x000ee20000000a00 */
[C---:B------:R-:W-:Y:S01]  /*0a30*/  VIADD R37, R129.reuse, 0x25 ;  /* 0x0000002581257836 */ /* 0x040fe20000000000 */
[----:B------:R-:W-:Y:S01]  /*0a40*/  IABS R35, R36 ;  /* 0x0000002400237213 */ /* 0x000fe20000000000 */
[----:B------:R-:W-:Y:S01]  /*0a50*/  VIADD R54, R129, 0x1e ;  /* 0x0000001e81367836 */ /* 0x000fe20000000000 */
[----:B------:R-:W-:Y:S01]  /*0a60*/  IABS R33, R34 ;  /* 0x0000002200217213 */ /* 0x000fe20000000000 */
[----:B-1----:R-:W-:Y:S01]  /*0a70*/  VIADD R6, R3, 0xffffffe ;  /* 0x0ffffffe03067836 */ /* 0x002fe20000000000 */
[----:B------:R-:W-:Y:S01]  /*0a80*/  IABS R3, R12 ;  /* 0x0000000c00037213 */ /* 0x000fe20000000000 */
[C---:B------:R-:W-:Y:S01]  /*0a90*/  VIADD R40, R129.reuse, 0x1f ;  /* 0x0000001f81287836 */ /* 0x040fe20000000000 */
[----:B------:R-:W1:Y:S01]  /*0aa0*/  LDCU UR7, c[0x0][0x3b0] ;  /* 0x00007600ff0777ac */ /* 0x000e620008000800 */
[----:B------:R4:W5:Y:S01]  /*0ab0*/  F2I.FTZ.U32.TRUNC.NTZ R7, R6 ;  /* 0x0000000600077305 */ /* 0x000962000021f000 */
[C---:B------:R-:W-:Y:S01]  /*0ac0*/  VIADD R58, R129.reuse, 0x1c ;  /* 0x0000001c813a7836 */ /* 0x040fe20000000000 */
[----:B------:R-:W0:Y:S01]  /*0ad0*/  LDC.64 R238, c[0x0][0x380] ;  /* 0x0000e000ffee7b82 */ /* 0x000e220000000a00 */
[----:B------:R-:W-:Y:S01]  /*0ae0*/  VIADD R60, R129, 0x1b ;  /* 0x0000001b813c7836 */ /* 0x000fe20000000000 */
[----:B------:R-:W0:Y:S01]  /*0af0*/  LDCU UR12, c[0x0][0x3a4] ;  /* 0x00007480ff0c77ac */ /* 0x000e220008000800 */
[----:B--2---:R-:W-:-:S02]  /*0b00*/  VIADD R4, R0, 0xffffffe ;  /* 0x0ffffffe00047836 */ /* 0x004fc40000000000 */
[C---:B------:R-:W-:Y:S01]  /*0b10*/  VIADD R62, R129.reuse, 0x17 ;  /* 0x00000017813e7836 */ /* 0x040fe20000000000 */
[----:B------:R-:W-:Y:S01]  /*0b20*/  IABS R59, R60 ;  /* 0x0000003c003b7213 */ /* 0x000fe20000000000 */
[----:B----4-:R-:W-:Y:S01]  /*0b30*/  IMAD.MOV.U32 R6, RZ, RZ, RZ ;  /* 0x000000ffff067224 */ /* 0x010fe200078e00ff */
[----:B------:R2:W4:Y:S01]  /*0b40*/  F2I.FTZ.U32.TRUNC.NTZ R5, R4 ;  /* 0x0000000400057305 */ /* 0x000522000021f000 */
[C---:B------:R-:W-:Y:S01]  /*0b50*/  VIADD R66, R129.reuse, 0x15 ;  /* 0x0000001581427836 */ /* 0x040fe20000000000 */
[----:B------:R-:W-:Y:S01]  /*0b60*/  IABS R63, R62 ;  /* 0x0000003e003f7213 */ /* 0x000fe20000000000 */
[C---:B------:R-:W-:Y:S01]  /*0b70*/  VIADD R68, R129.reuse, 0xf ;  /* 0x0000000f81447836 */ /* 0x040fe20000000000 */
[----:B------:R-:W0:Y:S01]  /*0b80*/  LDCU UR9, c[0x0][0x3a8] ;  /* 0x00007500ff0977ac */ /* 0x000e220008000800 */
[--C-:B-----5:R-:W-:Y:S02]  /*0b90*/  IMAD.MOV R9, RZ, RZ, -R7.reuse ;  /* 0x000000ffff097224 */ /* 0x120fe400078e0a07 */
[----:B------:R-:W-:Y:S01]  /*0ba0*/  VIADD R70, R129, 0xe ;  /* 0x0000000e81467836 */ /* 0x000fe20000000000 */
[----:B------:R-:W-:Y:S01]  /*0bb0*/  IABS R73, R68 ;  /* 0x0000004400497213 */ /* 0x000fe20000000000 */
[----:B------:R-:W-:Y:S01]  /*0bc0*/  IMAD R9, R9, R8, RZ ;  /* 0x0000000809097224 */ /* 0x000fe200078e02ff */
[----:B------:R-:W5:Y:S01]  /*0bd0*/  LDCU UR6, c[0x0][0x3ac] ;  /* 0x00007580ff0677ac */ /* 0x000f620008000800 */
[----:B--2---:R-:W-:Y:S01]  /*0be0*/  IMAD.MOV.U32 R4, RZ, RZ, RZ ;  /* 0x000000ffff047224 */ /* 0x004fe200078e00ff */
[----:B------:R-:W-:Y:S01]  /*0bf0*/  IABS R75, R70 ;  /* 0x00000046004b7213 */ /* 0x000fe20000000000 */
[----:B------:R-:W-:Y:S01]  /*0c00*/  IMAD.HI.U32 R7, R7, R9, R6 ;  /* 0x0000000907077227 */ /* 0x000fe200078e0006 */
[----:B------:R-:W-:-:S03]  /*0c10*/  USHF.R.S32.HI UR5, URZ, 0x1f, UR4 ;  /* 0x0000001fff057899 */ /* 0x000fc60008011404 */
[----:B----4-:R-:W-:Y:S01]  /*0c20*/  IMAD.MOV R0, RZ, RZ, -R5 ;  /* 0x000000ffff007224 */ /* 0x010fe200078e0a05 */
[----:B------:R-:W-:Y:S01]  /*0c30*/  ULEA.HI UR5, UR5, UR4, URZ, 0x6 ;  /* 0x0000000405057291 */ /* 0x000fe2000f8f30ff */
[----:B------:R-:W-:-:S03]  /*0c40*/  IMAD.HI.U32 R7, R7, R3, RZ ;  /* 0x0000000307077227 */ /* 0x000fc600078e00ff */
[----:B------:R-:W-:Y:S01]  /*0c50*/  USHF.R.S32.HI UR5, URZ, 0x6, UR5 ;  /* 0x00000006ff057899 */ /* 0x000fe20008011405 */
[----:B------:R-:W-:Y:S02]  /*0c60*/  IMAD.MOV R7, RZ, RZ, -R7 ;  /* 0x000000ffff077224 */ /* 0x000fe400078e0a07 */
[C---:B------:R-:W-:Y:S02]  /*0c70*/  VIADD R74, R129.reuse, 0xa ;  /* 0x0000000a814a7836 */ /* 0x040fe40000000000 */
[C---:B------:R-:W-:Y:S02]  /*0c80*/  IMAD R7, R8.reuse, R7, R3 ;  /* 0x0000000708077224 */ /* 0x040fe400078e0203 */
[----:B------:R-:W-:Y:S01]  /*0c90*/  IMAD.MOV.U32 R3, RZ, RZ, R0 ;  /* 0x000000ffff037224 */ /* 0x000fe200078e0000 */
[----:B------:R-:W-:Y:S01]  /*0ca0*/  IABS R83, R74 ;  /* 0x0000004a00537213 */ /* 0x000fe20000000000 */
[----:B------:R-:W-:Y:S01]  /*0cb0*/  VIADD R0, R129, 0x3f ;  /* 0x0000003f81007836 */ /* 0x000fe20000000000 */
[----:B------:R-:W-:Y:S01]  /*0cc0*/  ISETP.GT.U32.AND P0, PT, R8, R7, PT ;  /* 0x000000070800720c */ /* 0x000fe20003f04070 */
[----:B------:R-:W-:-:S02]  /*0cd0*/  IMAD R3, R3, R2, RZ ;  /* 0x0000000203037224 */ /* 0x000fc400078e02ff */
[----:B------:R-:W-:Y:S01]  /*0ce0*/  VIADD R78, R129, 0x8 ;  /* 0x00000008814e7836 */ /* 0x000fe20000000000 */
[----:B------:R-:W-:Y:S01]  /*0cf0*/  IABS R6, R0 ;  /* 0x0000000000067213 */ /* 0x000fe20000000000 */
[----:B------:R-:W-:Y:S01]  /*0d00*/  IMAD.HI.U32 R4, R5, R3, R4 ;  /* 0x0000000305047227 */ /* 0x000fe200078e0004 */
[----:B------:R-:W-:Y:S02]  /*0d10*/  ISETP.GE.AND P3, PT, R0, RZ, PT ;  /* 0x000000ff0000720c */ /* 0x000fe40003f66270 */
[----:B------:R-:W-:Y:S01]  /*0d20*/  IABS R87, R78 ;  /* 0x0000004e00577213 */ /* 0x000fe20000000000 */
[----:B------:R-:W-:Y:S02]  /*0d30*/  IMAD.MOV.U32 R5, RZ, RZ, R6 ;  /* 0x000000ffff057224 */ /* 0x000fe400078e0006 */
[----:B------:R-:W-:Y:S02]  /*0d40*/  VIADD R3, R129, 0x3e ;  /* 0x0000003e81037836 */ /* 0x000fe40000000000 */
[----:B------:R-:W-:-:S02]  /*0d50*/  @!P0 IMAD.IADD R7, R7, 0x1, -R8 ;  /* 0x0000000107078824 */ /* 0x000fc400078e0a08 */
[----:B------:R-:W-:Y:S01]  /*0d60*/  IMAD.HI.U32 R0, R4, R5, RZ ;  /* 0x0000000504007227 */ /* 0x000fe200078e00ff */
[----:B------:R-:W-:Y:S02]  /*0d70*/  ISETP.GE.AND P1, PT, R3, RZ, PT ;  /* 0x000000ff0300720c */ /* 0x000fe40003f26270 */
[----:B------:R-:W-:Y:S01]  /*0d80*/  ISETP.GT.U32.AND P0, PT, R8, R7, PT ;  /* 0x000000070800720c */ /* 0x000fe20003f04070 */
[----:B------:R-:W-:Y:S01]  /*0d90*/  IMAD.MOV R0, RZ, RZ, -R0 ;  /* 0x000000ffff007224 */ /* 0x000fe200078e0a00 */
[----:B------:R-:W-:Y:S01]  /*0da0*/  IABS R9, R3 ;  /* 0x0000000300097213 */ /* 0x000fe20000000000 */
[----:B------:R-:W-:Y:S02]  /*0db0*/  VIADD R6, R129, 0x3d ;  /* 0x0000003d81067836 */ /* 0x000fe40000000000 */
[----:B------:R-:W-:Y:S02]  /*0dc0*/  IMAD R3, R2, R0, R5 ;  /* 0x0000000002037224 */ /* 0x000fe400078e0205 */
[----:B------:R-:W-:Y:S01]  /*0dd0*/  IMAD.HI.U32 R0, R4, R9, RZ ;  /* 0x0000000904007227 */ /* 0x000fe200078e00ff */
[----:B------:R-:W-:-:S02]  /*0de0*/  IABS R11, R6 ;  /* 0x00000006000b7213 */ /* 0x000fc40000000000 */
[----:B------:R-:W-:Y:S01]  /*0df0*/  ISETP.GT.U32.AND P6, PT, R2, R3, PT ;  /* 0x000000030200720c */ /* 0x000fe20003fc4070 */
[----:B------:R-:W-:Y:S01]  /*0e00*/  VIADD R80, R129, 0x7 ;  /* 0x0000000781507836 */ /* 0x000fe20000000000 */
[----:B------:R-:W-:Y:S01]  /*0e10*/  ISETP.GE.AND P4, PT, R6, RZ, PT ;  /* 0x000000ff0600720c */ /* 0x000fe20003f86270 */
[----:B------:R-:W-:Y:S01]  /*0e20*/  @!P0 IMAD.IADD R7, R7, 0x1, -R8 ;  /* 0x0000000107078824 */ /* 0x000fe200078e0a08 */
[----:B------:R-:W-:Y:S01]  /*0e30*/  ISETP.NE.AND P0, PT, R56, RZ, PT ;  /* 0x000000ff3800720c */ /* 0x000fe20003f05270 */
[----:B------:R-:W-:Y:S01]  /*0e40*/  IMAD.MOV R8, RZ, RZ, -R0 ;  /* 0x000000ffff087224 */ /* 0x000fe200078e0a00 */
[----:B------:R-:W-:Y:S01]  /*0e50*/  IABS R89, R80 ;  /* 0x0000005000597213 */ /* 0x000fe20000000000 */
[----:B------:R-:W-:Y:S02]  /*0e60*/  IMAD.MOV.U32 R0, RZ, RZ, R7 ;  /* 0x000000ffff007224 */ /* 0x000fe400078e0007 */
[----:B------:R-:W-:-:S04]  /*0e70*/  IMAD.HI.U32 R5, R4, R11, RZ ;  /* 0x0000000b04057227 */ /* 0x000fc800078e00ff */
[----:B------:R-:W-:Y:S01]  /*0e80*/  @!P6 IADD3 R3, PT, PT, R3, -R2, RZ ;  /* 0x800000020303e210 */ /* 0x000fe20007ffe0ff */
[----:B------:R-:W-:Y:S02]  /*0e90*/  @!P2 IMAD.MOV R0, RZ, RZ, -R0 ;  /* 0x000000ffff00a224 */ /* 0x000fe400078e0a00 */
[----:B------:R-:W-:Y:S01]  /*0ea0*/  IMAD.MOV R10, RZ, RZ, -R5 ;  /* 0x000000ffff0a7224 */ /* 0x000fe200078e0a05 */
[----:B------:R-:W-:Y:S01]  /*0eb0*/  @!P0 LOP3.LUT R0, RZ, R56, RZ, 0x33, !PT ;  /* 0x00000038ff008212 */ /* 0x000fe200078e33ff */
[----:B------:R-:W-:Y:S01]  /*0ec0*/  IMAD.HI.U32 R6, R4, R13, RZ ;  /* 0x0000000d04067227 */ /* 0x000fe200078e00ff */
[----:B------:R-:W-:-:S03]  /*0ed0*/  ISETP.GT.U32.AND P0, PT, R2, R3, PT ;  /* 0x000000030200720c */ /* 0x000fc60003f04070 */
[C---:B------:R-:W-:Y:S02]  /*0ee0*/  IMAD R5, R2.reuse, R8, R9 ;  /* 0x0000000802057224 */ /* 0x040fe400078e0209 */
[----:B0-----:R-:W-:Y:S02]  /*0ef0*/  IMAD.MOV R12, RZ, RZ, -R6 ;  /* 0x000000ffff0c7224 */ /* 0x001fe400078e0a06 */
[C---:B------:R-:W-:Y:S01]  /*0f00*/  IMAD R6, R2.reuse, R10, R11 ;  /* 0x0000000a02067224 */ /* 0x040fe200078e020b */
[C---:B------:R-:W-:Y:S01]  /*0f10*/  ISETP.GT.U32.AND P6, PT, R2.reuse, R5, PT ;  /* 0x000000050200720c */ /* 0x040fe20003fc4070 */
[C---:B------:R-:W-:Y:S02]  /*0f20*/  IMAD R7, R2.reuse, R12, R13 ;  /* 0x0000000c02077224 */ /* 0x040fe400078e020d */
[----:B------:R-:W-:Y:S01]  /*0f30*/  VIADD R10, R129, 0x3b ;  /* 0x0000003b810a7836 */ /* 0x000fe20000000000 */
[C---:B------:R-:W-:Y:S01]  /*0f40*/  ISETP.GT.U32.AND P2, PT, R2.reuse, R6, PT ;  /* 0x000000060200720c */ /* 0x040fe20003f44070 */
[----:B------:R-:W-:Y:S01]  /*0f50*/  @!P0 IMAD.IADD R3, R3, 0x1, -R2 ;  /* 0x0000000103038824 */ /* 0x000fe200078e0a02 */
[----:B------:R-:W-:Y:S01]  /*0f60*/  ISETP.GT.U32.AND P0, PT, R2, R7, PT ;  /* 0x000000070200720c */ /* 0x000fe20003f04070 */
[----:B------:R-:W-:Y:S01]  /*0f70*/  VIADD R12, R129, 0x3a ;  /* 0x0000003a810c7836 */ /* 0x000fe20000000000 */
[----:B------:R-:W-:Y:S01]  /*0f80*/  IABS R9, R10 ;  /* 0x0000000a00097213 */ /* 0x000fe20000000000 */
[----:B------:R-:W-:Y:S01]  /*0f90*/  @!P3 IMAD.MOV R3, RZ, RZ, -R3 ;  /* 0x000000ffff03b224 */ /* 0x000fe200078e0a03 */
[----:B------:R-:W-:Y:S01]  /*0fa0*/  ISETP.GE.AND P3, PT, R10, RZ, PT ;  /* 0x000000ff0a00720c */ /* 0x000fe20003f66270 */
[----:B------:R-:W-:Y:S01]  /*0fb0*/  IMAD.HI.U32 R10, R4, R15, RZ ;  /* 0x0000000f040a7227 */ /* 0x000fe200078e00ff */
[----:B------:R-:W-:-:S03]  /*0fc0*/  IABS R13, R12 ;  /* 0x0000000c000d7213 */ /* 0x000fc60000000000 */
[----:B------:R-:W-:Y:S02]  /*0fd0*/  @!P6 IMAD.IADD R5, R5, 0x1, -R2 ;  /* 0x000000010505e824 */ /* 0x000fe400078e0a02 */
[----:B------:R-:W-:-:S03]  /*0fe0*/  IMAD.HI.U32 R8, R4, R9, RZ ;  /* 0x0000000904087227 */ /* 0x000fc600078e00ff */
[----:B------:R-:W-:Y:S01]  /*0ff0*/  ISETP.GT.U32.AND P6, PT, R2, R5, PT ;  /* 0x000000050200720c */ /* 0x000fe20003fc4070 */
[----:B------:R-:W-:Y:S02]  /*1000*/  @!P0 IMAD.IADD R7, R7, 0x1, -R2 ;  /* 0x0000000107078824 */ /* 0x000fe400078e0a02 */
[----:B------:R-:W-:Y:S02]  /*1010*/  IMAD.MOV R8, RZ, RZ, -R8 ;  /* 0x000000ffff087224 */ /* 0x000fe400078e0a08 */
[----:B------:R-:W-:Y:S01]  /*1020*/  @!P2 IMAD.IADD R6, R6, 0x1, -R2 ;  /* 0x000000010606a824 */ /* 0x000fe200078e0a02 */
[C---:B------:R-:W-:Y:S01]  /*1030*/  ISETP.GT.U32.AND P0, PT, R2.reuse, R7, PT ;  /* 0x000000070200720c */ /* 0x040fe20003f04070 */
[----:B------:R-:W-:Y:S02]  /*1040*/  IMAD R8, R2, R8, R9 ;  /* 0x0000000802087224 */ /* 0x000fe400078e0209 */
[----:B------:R-:W-:Y:S01]  /*1050*/  IMAD.HI.U32 R9, R4, R13, RZ ;  /* 0x0000000d04097227 */ /* 0x000fe200078e00ff */
[----:B------:R-:W-:-:S03]  /*1060*/  ISETP.GT.U32.AND P2, PT, R2, R6, PT ;  /* 0x000000060200720c */ /* 0x000fc60003f44070 */
[----:B------:R-:W-:Y:S01]  /*1070*/  @!P6 IMAD.IADD R5, R5, 0x1, -R2 ;  /* 0x000000010505e824 */ /* 0x000fe200078e0a02 */
[----:B------:R-:W-:Y:S01]  /*1080*/  ISETP.GT.U32.AND P6, PT, R2, R8, PT ;  /* 0x000000080200720c */ /* 0x000fe20003fc4070 */
[----:B------:R-:W-:-:S04]  /*1090*/  IMAD.HI.U32 R11, R4, R17, RZ ;  /* 0x00000011040b7227 */ /* 0x000fc800078e00ff */
[----:B------:R-:W-:Y:S02]  /*10a0*/  IMAD.MOV R10, RZ, RZ, -R10 ;  /* 0x000000ffff0a7224 */ /* 0x000fe400078e0a0a */
[----:B------:R-:W-:Y:S02]  /*10b0*/  IMAD.MOV R9, RZ, RZ, -R9 ;  /* 0x000000ffff097224 */ /* 0x000fe400078e0a09 */
[----:B------:R-:W-:Y:S02]  /*10c0*/  IMAD.MOV R11, RZ, RZ, -R11 ;  /* 0x000000ffff0b7224 */ /* 0x000fe400078e0a0b */
[C---:B------:R-:W-:Y:S02]  /*10d0*/  IMAD R10, R2.reuse, R10, R15 ;  /* 0x0000000a020a7224 */ /* 0x040fe400078e020f */
[C---:B------:R-:W-:Y:S01]  /*10e0*/  IMAD R9, R2.reuse, R9, R13 ;  /* 0x0000000902097224 */ /* 0x040fe200078e020d */
[----:B------:R-:W-:Y:S01]  /*10f0*/  IABS R13, R18 ;  /* 0x00000012000d7213 */ /* 0x000fe20000000000 */
[----:B------:R-:W-:-:S02]  /*1100*/  IMAD R11, R2, R11, R17 ;  /* 0x0000000b020b7224 */ /* 0x000fc400078e0211 */
[--C-:B------:R-:W-:Y:S01]  /*1110*/  @!P0 IMAD.IADD R7, R7, 0x1, -R2.reuse ;  /* 0x0000000107078824 */ /* 0x100fe200078e0a02 */
[----:B------:R-:W-:Y:S01]  /*1120*/  ISETP.GT.U32.AND P0, PT, R2, R10, PT ;  /* 0x0000000a0200720c */ /* 0x000fe20003f04070 */
[--C-:B------:R-:W-:Y:S01]  /*1130*/  @!P2 IMAD.IADD R6, R6, 0x1, -R2.reuse ;  /* 0x000000010606a824 */ /* 0x100fe200078e0a02 */
[----:B------:R-:W-:Y:S01]  /*1140*/  ISETP.GE.AND P2, PT, R12, RZ, PT ;  /* 0x000000ff0c00720c */ /* 0x000fe20003f46270 */
[----:B------:R-:W-:Y:S01]  /*1150*/  @!P1 IMAD.MOV R5, RZ, RZ, -R5 ;  /* 0x000000ffff059224 */ /* 0x000fe200078e0a05 */
[C---:B------:R-:W-:Y:S01]  /*1160*/  ISETP.GT.U32.AND P1, PT, R2.reuse, R9, PT ;  /* 0x000000090200720c */ /* 0x040fe20003f24070 */
[----:B------:R-:W-:Y:S01]  /*1170*/  @!P5 IMAD.MOV R7, RZ, RZ, -R7 ;  /* 0x000000ffff07d224 */ /* 0x000fe200078e0a07 */
[----:B------:R-:W-:Y:S01]  /*1180*/  ISETP.GT.U32.AND P5, PT, R2, R11, PT ;  /* 0x0000000b0200720c */ /* 0x000fe20003fa4070 */
[----:B------:R-:W-:Y:S02]  /*1190*/  @!P6 IMAD.IADD R8, R8, 0x1, -R2 ;  /* 0x000000010808e824 */ /* 0x000fe400078e0a02 */
[----:B------:R-:W-:Y:S01]  /*11a0*/  @!P4 IMAD.MOV R6, RZ, RZ, -R6 ;  /* 0x000000ffff06c224 */ /* 0x000fe200078e0a06 */
[----:B------:R-:W-:Y:S01]  /*11b0*/  ISETP.GE.AND P4, PT, R14, RZ, PT ;  /* 0x000000ff0e00720c */ /* 0x000fe20003f86270 */
[----:B------:R-:W-:Y:S01]  /*11c0*/  VIADD R14, R129, 0x36 ;  /* 0x00000036810e7836 */ /* 0x000fe20000000000 */
[----:B------:R-:W-:Y:S01]  /*11d0*/  ISETP.GT.U32.AND P6, PT, R2, R8, PT ;  /* 0x000000080200720c */ /* 0x000fe20003fc4070 */
[----:B------:R-:W-:Y:S01]  /*11e0*/  IMAD.HI.U32 R12, R4, R13, RZ ;  /* 0x0000000d040c7227 */ /* 0x000fe200078e00ff */
[----:B------:R-:W-:-:S02]  /*11f0*/  @!P0 IADD3 R10, PT, PT, R10, -R2, RZ ;  /* 0x800000020a0a8210 */ /* 0x000fc40007ffe0ff */
[----:B------:R-:W-:Y:S01]  /*1200*/  IABS R15, R14 ;  /* 0x0000000e000f7213 */ /* 0x000fe20000000000 */
[----:B------:R-:W-:Y:S02]  /*1210*/  IMAD.MOV R12, RZ, RZ, -R12 ;  /* 0x000000ffff0c7224 */ /* 0x000fe400078e0a0c */
[--C-:B------:R-:W-:Y:S01]  /*1220*/  @!P1 IMAD.IADD R9, R9, 0x1, -R2.reuse ;  /* 0x0000000109099824 */ /* 0x100fe200078e0a02 */
[----:B------:R-:W-:Y:S01]  /*1230*/  ISETP.GE.AND P1, PT, R18, RZ, PT ;  /* 0x000000ff1200720c */ /* 0x000fe20003f26270 */
[----:B------:R-:W-:Y:S01]  /*1240*/  @!P5 IMAD.IADD R11, R11, 0x1, -R2 ;  /* 0x000000010b0bd824 */ /* 0x000fe200078e0a02 */
[C---:B------:R-:W-:Y:S01]  /*1250*/  ISETP.GT.U32.AND P5, PT, R2.reuse, R10, PT ;  /* 0x0000000a0200720c */ /* 0x040fe20003fa4070 */
[C---:B------:R-:W-:Y:S01]  /*1260*/  IMAD R12, R2.reuse, R12, R13 ;  /* 0x0000000c020c7224 */ /* 0x040fe200078e020d */
[----:B------:R-:W-:Y:S01]  /*1270*/  ISETP.GT.U32.AND P0, PT, R2, R9, PT ;  /* 0x000000090200720c */ /* 0x000fe20003f04070 */
[----:B------:R-:W-:-:S04]  /*1280*/  IMAD.HI.U32 R13, R4, R15, RZ ;  /* 0x0000000f040d7227 */ /* 0x000fc800078e00ff */
[----:B------:R-:W-:Y:S01]  /*1290*/  @!P6 IMAD.IADD R8, R8, 0x1, -R2 ;  /* 0x000000010808e824 */ /* 0x000fe200078e0a02 */
[----:B------:R-:W-:Y:S01]  /*12a0*/  ISETP.GE.AND P6, PT, R16, RZ, PT ;  /* 0x000000ff1000720c */ /* 0x000fe20003fc6270 */
[----:B------:R-:W-:Y:S02]  /*12b0*/  IMAD.MOV R13, RZ, RZ, -R13 ;  /* 0x000000ffff0d7224 */ /* 0x000fe400078e0a0d */
[----:B------:R-:W-:Y:S01]  /*12c0*/  @!P3 IMAD.MOV R8, RZ, RZ, -R8 ;  /* 0x000000ffff08b224 */ /* 0x000fe200078e0a08 */
[C---:B------:R-:W-:Y:S01]  /*12d0*/  ISETP.GT.U32.AND P3, PT, R2.reuse, R11, PT ;  /* 0x0000000b0200720c */ /* 0x040fe20003f64070 */
[----:B------:R-:W-:Y:S02]  /*12e0*/  IMAD R13, R2, R13, R15 ;  /* 0x0000000d020d7224 */ /* 0x000fe400078e020f */
[--C-:B------:R-:W-:Y:S02]  /*12f0*/  @!P5 IMAD.IADD R10, R10, 0x1, -R2.reuse ;  /* 0x000000010a0ad824 */ /* 0x100fe400078e0a02 */
[----:B------:R-:W-:Y:S01]  /*1300*/  VIADD R16, R129, 0x35 ;  /* 0x0000003581107836 */ /* 0x000fe20000000000 */
[C---:B------:R-:W-:Y:S01]  /*1310*/  ISETP.GT.U32.AND P5, PT, R2.reuse, R13, PT ;  /* 0x0000000d0200720c */ /* 0x040fe20003fa4070 */
[----:B------:R-:W-:Y:S01]  /*1320*/  @!P0 IMAD.IADD R9, R9, 0x1, -R2 ;  /* 0x0000000109098824 */ /* 0x000fe200078e0a02 */
[----:B------:R-:W-:Y:S01]  /*1330*/  ISETP.GT.U32.AND P0, PT, R2, R12, PT ;  /* 0x0000000c0200720c */ /* 0x000fe20003f04070 */
[----:B------:R-:W-:Y:S01]  /*1340*/  VIADD R18, R129, 0x34 ;  /* 0x0000003481127836 */ /* 0x000fe20000000000 */
[----:B------:R-:W-:Y:S01]  /*1350*/  IABS R17, R16 ;  /* 0x0000001000117213 */ /* 0x000fe20000000000 */
[----:B------:R-:W-:-:S02]  /*1360*/  @!P4 IMAD.MOV R10, RZ, RZ, -R10 ;  /* 0x000000ffff0ac224 */ /* 0x000fc400078e0a0a */
[----:B------:R-:W-:Y:S01]  /*1370*/  @!P3 IMAD.IADD R11, R11, 0x1, -R2 ;  /* 0x000000010b0bb824 */ /* 0x000fe200078e0a02 */
[----:B------:R-:W-:Y:S01]  /*1380*/  IABS R19, R18 ;  /* 0x0000001200137213 */ /* 0x000fe20000000000 */
[----:B------:R-:W-:Y:S01]  /*1390*/  @!P2 IMAD.MOV R9, RZ, RZ, -R9 ;  /* 0x000000ffff09a224 */ /* 0x000fe200078e0a09 */
[----:B------:R-:W-:Y:S01]  /*13a0*/  ISETP.GE.AND P3, PT, R14, RZ, PT ;  /* 0x000000ff0e00720c */ /* 0x000fe20003f66270 */
[----:B------:R-:W-:-:S04]  /*13b0*/  IMAD.HI.U32 R14, R4, R17, RZ ;  /* 0x00000011040e7227 */ /* 0x000fc800078e00ff */
[----:B------:R-:W-:Y:S02]  /*13c0*/  @!P5 IMAD.IADD R13, R13, 0x1, -R2 ;  /* 0x000000010d0dd824 */ /* 0x000fe400078e0a02 */
[----:B------:R-:W-:-:S03]  /*13d0*/  IMAD.HI.U32 R15, R4, R19, RZ ;  /* 0x00000013040f7227 */ /* 0x000fc600078e00ff */
[----:B------:R-:W-:Y:S01]  /*13e0*/  ISETP.GT.U32.AND P5, PT, R2, R13, PT ;  /* 0x0000000d0200720c */ /* 0x000fe20003fa4070 */
[----:B------:R-:W-:Y:S02]  /*13f0*/  IMAD.MOV R14, RZ, RZ, -R14 ;  /* 0x000000ffff0e7224 */ /* 0x000fe400078e0a0e */
[----:B------:R-:W-:Y:S01]  /*1400*/  @!P0 IMAD.IADD R12, R12, 0x1, -R2 ;  /* 0x000000010c0c8824 */ /* 0x000fe200078e0a02 */
[----:B------:R-:W-:Y:S01]  /*1410*/  ISETP.GE.AND P0, PT, R16, RZ, PT ;  /* 0x000000ff1000720c */ /* 0x000fe20003f06270 */
[----:B------:R-:W-:-:S03]  /*1420*/  IMAD.HI.U32 R16, R4, R21, RZ ;  /* 0x0000001504107227 */ /* 0x000fc600078e00ff */
[C---:B------:R-:W-:Y:S01]  /*1430*/  ISETP.GT.U32.AND P2, PT, R2.reuse, R12, PT ;  /* 0x0000000c0200720c */ /* 0x040fe20003f44070 */
[----:B------:R-:W-:Y:S02]  /*1440*/  IMAD.MOV R15, RZ, RZ, -R15 ;  /* 0x000000ffff0f7224 */ /* 0x000fe400078e0a0f */
[C---:B------:R-:W-:Y:S02]  /*1450*/  IMAD R14, R2.reuse, R14, R17 ;  /* 0x0000000e020e7224 */ /* 0x040fe400078e0211 */
[----:B------:R-:W-:Y:S02]  /*1460*/  IMAD.MOV R16, RZ, RZ, -R16 ;  /* 0x000000ffff107224 */ /* 0x000fe400078e0a10 */
[C---:B------:R-:W-:Y:S01]  /*1470*/  IMAD R15, R2.reuse, R15, R19 ;  /* 0x0000000f020f7224 */ /* 0x040fe200078e0213 */
[C---:B------:R-:W-:Y:S01]  /*1480*/  ISETP.GT.U32.AND P4, PT, R2.reuse, R14, PT ;  /* 0x0000000e0200720c */ /* 0x040fe20003f84070 */
[C---:B------:R-:W-:Y:S01]  /*1490*/  IMAD R16, R2.reuse, R16, R21 ;  /* 0x0000001002107224 */ /* 0x040fe200078e0215 */
[----:B------:R-:W-:Y:S01]  /*14a0*/  IABS R19, R22 ;  /* 0x0000001600137213 */ /* 0x000fe20000000000 */
[----:B------:R-:W-:Y:S01]  /*14b0*/  @!P6 IMAD.MOV R11, RZ, RZ, -R11 ;  /* 0x000000ffff0be224 */ /* 0x000fe200078e0a0b */
[C---:B------:R-:W-:Y:S01]  /*14c0*/  ISETP.GT.U32.AND P6, PT, R2.reuse, R15, PT ;  /* 0x0000000f0200720c */ /* 0x040fe20003fc4070 */
[----:B------:R-:W-:Y:S01]  /*14d0*/  @!P5 IMAD.IADD R13, R13, 0x1, -R2 ;  /* 0x000000010d0dd824 */ /* 0x000fe200078e0a02 */
[----:B------:R-:W-:Y:S01]  /*14e0*/  ISETP.GT.U32.AND P5, PT, R2, R16, PT ;  /* 0x000000100200720c */ /* 0x000fe20003fa4070 */
[----:B------:R-:W-:Y:S01]  /*14f0*/  IMAD.HI.U32 R17, R4, R19, RZ ;  /* 0x0000001304117227 */ /* 0x000fe200078e00ff */
[----:B------:R-:W-:-:S03]  /*1500*/  IABS R21, R24 ;  /* 0x0000001800157213 */ /* 0x000fc60000000000 */
[--C-:B------:R-:W-:Y:S01]  /*1510*/  @!P2 IMAD.IADD R12, R12, 0x1, -R2.reuse ;  /* 0x000000010c0ca824 */ /* 0x100fe200078e0a02 */
[----:B------:R-:W-:Y:S01]  /*1520*/  ISETP.GE.AND P2, PT, R18, RZ, PT ;  /* 0x000000ff1200720c */ /* 0x000fe20003f46270 */
[--C-:B------:R-:W-:Y:S01]  /*1530*/  @!P4 IMAD.IADD R14, R14, 0x1, -R2.reuse ;  /* 0x000000010e0ec824 */ /* 0x100fe200078e0a02 */
[----:B------:R-:W-:Y:S01]  /*1540*/  ISETP.GE.AND P4, PT, R20, RZ, PT ;  /* 0x000000ff1400720c */ /* 0x000fe20003f86270 */
[----:B------:R-:W-:Y:S02]  /*1550*/  IMAD.MOV R17, RZ, RZ, -R17 ;  /* 0x000000ffff117224 */ /* 0x000fe400078e0a11 */
[----:B------:R-:W-:Y:S01]  /*1560*/  @!P6 IMAD.IADD R15, R15, 0x1, -R2 ;  /* 0x000000010f0fe824 */ /* 0x000fe200078e0a02 */
[----:B------:R-:W-:Y:S01]  /*1570*/  ISETP.GT.U32.AND P6, PT, R2, R14, PT ;  /* 0x0000000e0200720c */ /* 0x000fe20003fc4070 */
[----:B------:R-:W-:Y:S01]  /*1580*/  IMAD.HI.U32 R18, R4, R21, RZ ;  /* 0x0000001504127227 */ /* 0x000fe200078e00ff */
[----:B------:R-:W-:Y:S02]  /*1590*/  @!P5 IADD3 R16, PT, PT, R16, -R2, RZ ;  /* 0x800000021010d210 */ /* 0x000fe40007ffe0ff */
[C---:B------:R-:W-:Y:S01]  /*15a0*/  ISETP.GT.U32.AND P5, PT, R2.reuse, R15, PT ;  /* 0x0000000f0200720c */ /* 0x040fe20003fa4070 */
[----:B------:R-:W-:-:S02]  /*15b0*/  IMAD R17, R2, R17, R19 ;  /* 0x0000001102117224 */ /* 0x000fc400078e0213 */
[----:B------:R-:W-:Y:S02]  /*15c0*/  IMAD.MOV R18, RZ, RZ, -R18 ;  /* 0x000000ffff127224 */ /* 0x000fe400078e0a12 */
[----:B------:R-:W-:-:S04]  /*15d0*/  IMAD.HI.U32 R19, R4, R23, RZ ;  /* 0x0000001704137227 */ /* 0x000fc800078e00ff */
[--C-:B------:R-:W-:Y:S01]  /*15e0*/  @!P6 IMAD.IADD R14, R14, 0x1, -R2.reuse ;  /* 0x000000010e0ee824 */ /* 0x100fe200078e0a02 */
[C---:B------:R-:W-:Y:S01]  /*15f0*/  ISETP.GT.U32.AND P6, PT, R2.reuse, R17, PT ;  /* 0x000000110200720c */ /* 0x040fe20003fc4070 */
[C---:B------:R-:W-:Y:S01]  /*1600*/  IMAD R18, R2.reuse, R18, R21 ;  /* 0x0000001202127224 */ /* 0x040fe200078e0215 */
[----:B------:R-:W-:Y:S01]  /*1610*/  IABS R21, R28 ;  /* 0x0000001c00157213 */ /* 0x000fe20000000000 */
[----:B------:R-:W-:Y:S02]  /*1620*/  @!P5 IMAD.IADD R15, R15, 0x1, -R2 ;  /* 0x000000010f0fd824 */ /* 0x000fe400078e0a02 */
[----:B------:R-:W-:Y:S01]  /*1630*/  IMAD.MOV R19, RZ, RZ, -R19 ;  /* 0x000000ffff137224 */ /* 0x000fe200078e0a13 */
[----:B------:R-:W-:Y:S01]  /*1640*/  ISETP.GT.U32.AND P5, PT, R2, R18, PT ;  /* 0x000000120200720c */ /* 0x000fe20003fa4070 */
[----:B------:R-:W-:-:S04]  /*1650*/  IMAD.HI.U32 R20, R4, R25, RZ ;  /* 0x0000001904147227 */ /* 0x000fc800078e00ff */
[----:B------:R-:W-:Y:S01]  /*1660*/  @!P1 IMAD.MOV R12, RZ, RZ, -R12 ;  /* 0x000000ffff0c9224 */ /* 0x000fe200078e0a0c */
[----:B------:R-:W-:Y:S01]  /*1670*/  ISETP.GT.U32.AND P1, PT, R2, R16, PT ;  /* 0x000000100200720c */ /* 0x000fe20003f24070 */
[----:B------:R-:W-:Y:S01]  /*1680*/  @!P6 IMAD.IADD R17, R17, 0x1, -R2 ;  /* 0x000000011111e824 */ /* 0x000fe200078e0a02 */
[----:B------:R-:W-:Y:S01]  /*1690*/  ISETP.GE.AND P6, PT, R24, RZ, PT ;  /* 0x000000ff1800720c */ /* 0x000fe20003fc6270 */
[----:B------:R-:W-:Y:S02]  /*16a0*/  IMAD R19, R2, R19, R23 ;  /* 0x0000001302137224 */ /* 0x000fe400078e0217 */
[----:B------:R-:W-:Y:S02]  /*16b0*/  IMAD.MOV R20, RZ, RZ, -R20 ;  /* 0x000000ffff147224 */ /* 0x000fe400078e0a14 */
[----:B------:R-:W-:Y:S01]  /*16c0*/  @!P5 IMAD.IADD R18, R18, 0x1, -R2 ;  /* 0x000000011212d824 */ /* 0x000fe200078e0a02 */
[C---:B------:R-:W-:Y:S01]  /*16d0*/  ISETP.GT.U32.AND P5, PT, R2.reuse, R17, PT ;  /* 0x000000110200720c */ /* 0x040fe20003fa4070 */
[----:B------:R-:W-:Y:S01]  /*16e0*/  @!P3 IMAD.MOV R13, RZ, RZ, -R13 ;  /* 0x000000ffff0db224 */ /* 0x000fe200078e0a0d */
[C---:B------:R-:W-:Y:S01]  /*16f0*/  ISETP.GT.U32.AND P3, PT, R2.reuse, R19, PT ;  /* 0x000000130200720c */ /* 0x040fe20003f64070 */
[----:B------:R-:W-:-:S02]  /*1700*/  IMAD R20, R2, R20, R25 ;  /* 0x0000001402147224 */ /* 0x000fc400078e0219 */
[----:B------:R-:W-:Y:S02]  /*1710*/  IMAD.MOV.U32 R23, RZ, RZ, R21 ;  /* 0x000000ffff177224 */ /* 0x000fe400078e0015 */
[----:B------:R-:W-:Y:S02]  /*1720*/  VIADD R24, R129, 0x2d ;  /* 0x0000002d81187836 */ /* 0x000fe40000000000 */
[----:B------:R-:W-:-:S04]  /*1730*/  IMAD.HI.U32 R21, R4, R23, RZ ;  /* 0x0000001704157227 */ /* 0x000fc800078e00ff */
[--C-:B------:R-:W-:Y:S01]  /*1740*/  @!P5 IMAD.IADD R17, R17, 0x1, -R2.reuse ;  /* 0x000000011111d824 */ /* 0x100fe200078e0a02 */
[----:B------:R-:W-:Y:S01]  /*1750*/  ISETP.GT.U32.AND P5, PT, R2, R20, PT ;  /* 0x000000140200720c */ /* 0x000fe20003fa4070 */
[----:B------:R-:W-:Y:S01]  /*1760*/  @!P1 IMAD.IADD R16, R16, 0x1, -R2 ;  /* 0x0000000110109824 */ /* 0x000fe200078e0a02 */
[----:B------:R-:W-:Y:S01]  /*1770*/  ISETP.GE.AND P1, PT, R22, RZ, PT ;  /* 0x000000ff1600720c */ /* 0x000fe20003f26270 */
[----:B------:R-:W-:Y:S01]  /*1780*/  @!P0 IMAD.MOV R14, RZ, RZ, -R14 ;  /* 0x000000ffff0e8224 */ /* 0x000fe200078e0a0e */
[----:B------:R-:W-:Y:S01]  /*1790*/  ISETP.GT.U32.AND P0, PT, R2, R18, PT ;  /* 0x000000120200720c */ /* 0x000fe20003f04070 */
[----:B------:R-:W-:Y:S01]  /*17a0*/  IMAD.MOV R21, RZ, RZ, -R21 ;  /* 0x000000ffff157224 */ /* 0x000fe200078e0a15 */
[----:B------:R-:W-:Y:S01]  /*17b0*/  IABS R22, R24 ;  /* 0x0000001800167213 */ /* 0x000fe20000000000 */
[----:B------:R-:W-:Y:S01]  /*17c0*/  @!P3 IMAD.IADD R19, R19, 0x1, -R2 ;  /* 0x000000011313b824 */ /* 0x000fe200078e0a02 */
[----:B------:R-:W-:Y:S01]  /*17d0*/  ISETP.GE.AND P3, PT, R24, RZ, PT ;  /* 0x000000ff1800720c */ /* 0x000fe20003f66270 */
[----:B------:R-:W-:-:S02]  /*17e0*/  IMAD R21, R2, R21, R23 ;  /* 0x0000001502157224 */ /* 0x000fc400078e0217 */
[----:B------:R-:W-:Y:S02]  /*17f0*/  IMAD.MOV.U32 R23, RZ, RZ, R22 ;  /* 0x000000ffff177224 */ /* 0x000fe400078e0016 */
[----:B------:R-:W-:Y:S01]  /*1800*/  @!P5 IADD3 R20, PT, PT, R20, -R2, RZ ;  /* 0x800000021414d210 */ /* 0x000fe20007ffe0ff */
[----:B------:R-:W-:Y:S01]  /*1810*/  @!P2 IMAD.MOV R15, RZ, RZ, -R15 ;  /* 0x000000ffff0fa224 */ /* 0x000fe200078e0a0f */
[----:B------:R-:W-:Y:S01]  /*1820*/  ISETP.GT.U32.AND P5, PT, R2, R19, PT ;  /* 0x000000130200720c */ /* 0x000fe20003fa4070 */
[----:B------:R-:W-:Y:S01]  /*1830*/  IMAD.HI.U32 R22, R4, R23, RZ ;  /* 0x0000001704167227 */ /* 0x000fe200078e00ff */
[----:B------:R-:W-:-:S03]  /*1840*/  ISETP.GE.AND P2, PT, R26, RZ, PT ;  /* 0x000000ff1a00720c */ /* 0x000fc60003f46270 */
[----:B------:R-:W-:Y:S01]  /*1850*/  @!P0 IMAD.IADD R18, R18, 0x1, -R2 ;  /* 0x0000000112128824 */ /* 0x000fe200078e0a02 */
[----:B------:R-:W-:Y:S01]  /*1860*/  ISETP.GE.AND P0, PT, R28, RZ, PT ;  /* 0x000000ff1c00720c */ /* 0x000fe20003f06270 */
[----:B------:R-:W-:Y:S02]  /*1870*/  IMAD.MOV R22, RZ, RZ, -R22 ;  /* 0x000000ffff167224 */ /* 0x000fe400078e0a16 */
[----:B------:R-:W-:Y:S01]  /*1880*/  @!P6 IMAD.MOV R18, RZ, RZ, -R18 ;  /* 0x000000ffff12e224 */ /* 0x000fe200078e0a12 */
[C---:B------:R-:W-:Y:S01]  /*1890*/  ISETP.GT.U32.AND P6, PT, R2.reuse, R21, PT ;  /* 0x000000150200720c */ /* 0x040fe20003fc4070 */
[C---:B------:R-:W-:Y:S02]  /*18a0*/  IMAD R22, R2.reuse, R22, R23 ;  /* 0x0000001602167224 */ /* 0x040fe400078e0217 */
[----:B------:R-:W-:Y:S02]  /*18b0*/  @!P5 IMAD.IADD R19, R19, 0x1, -R2 ;  /* 0x000000011313d824 */ /* 0x000fe400078e0a02 */
[----:B------:R-:W-:Y:S01]  /*18c0*/  @!P1 IMAD.MOV R17, RZ, RZ, -R17 ;  /* 0x000000ffff119224 */ /* 0x000fe200078e0a11 */
[C---:B------:R-:W-:Y:S01]  /*18d0*/  ISETP.GT.U32.AND P5, PT, R2.reuse, R22, PT ;  /* 0x000000160200720c */ /* 0x040fe20003fa4070 */
[C---:B------:R-:W-:Y:S01]  /*18e0*/  VIADD R25, R129.reuse, 0x2c ;  /* 0x0000002c81197836 */ /* 0x040fe20000000000 */
[----:B------:R-:W-:Y:S01]  /*18f0*/  ISETP.GT.U32.AND P1, PT, R2, R20, PT ;  /* 0x000000140200720c */ /* 0x000fe20003f24070 */
[----:B------:R-:W-:-:S02]  /*1900*/  VIADD R26, R129, 0x2b ;  /* 0x0000002b811a7836 */ /* 0x000fc40000000000 */
[----:B------:R-:W-:Y:S01]  /*1910*/  @!P4 IMAD.MOV R16, RZ, RZ, -R16 ;  /* 0x000000ffff10c224 */ /* 0x000fe200078e0a10 */
[----:B------:R-:W-:Y:S01]  /*1920*/  ISETP.GE.AND P4, PT, R27, RZ, PT ;  /* 0x000000ff1b00720c */ /* 0x000fe20003f86270 */
[----:B------:R-:W-:Y:S01]  /*1930*/  VIADD R28, R129, 0x2a ;  /* 0x0000002a811c7836 */ /* 0x000fe20000000000 */
[----:B------:R-:W-:Y:S01]  /*1940*/  IABS R27, R25 ;  /* 0x00000019001b7213 */ /* 0x000fe20000000000 */
[--C-:B------:R-:W-:Y:S01]  /*1950*/  @!P6 IMAD.IADD R21, R21, 0x1, -R2.reuse ;  /* 0x000000011515e824 */ /* 0x100fe200078e0a02 */
[----:B------:R-:W-:Y:S01]  /*1960*/  IABS R29, R26 ;  /* 0x0000001a001d7213 */ /* 0x000fe20000000000 */
[----:B------:R-:W-:Y:S01]  /*1970*/  @!P2 IMAD.MOV R19, RZ, RZ, -R19 ;  /* 0x000000ffff13a224 */ /* 0x000fe200078e0a13 */
[----:B------:R-:W-:Y:S01]  /*1980*/  IABS R31, R28 ;  /* 0x0000001c001f7213 */ /* 0x000fe20000000000 */
[----:B------:R-:W-:Y:S01]  /*1990*/  @!P5 IMAD.IADD R22, R22, 0x1, -R2 ;  /* 0x000000011616d824 */ /* 0x000fe200078e0a02 */
[----:B------:R-:W-:Y:S01]  /*19a0*/  ISETP.GT.U32.AND P5, PT, R2, R21, PT ;  /* 0x000000150200720c */ /* 0x000fe20003fa4070 */
[----:B------:R-:W-:Y:S01]  /*19b0*/  IMAD.HI.U32 R23, R4, R27, RZ ;  /* 0x0000001b04177227 */ /* 0x000fe200078e00ff */
[----:B------:R-:W-:-:S02]  /*19c0*/  ISETP.GE.AND P6, PT, R26, RZ, PT ;  /* 0x000000ff1a00720c */ /* 0x000fc40003fc6270 */
[----:B------:R-:W-:Y:S01]  /*19d0*/  ISETP.GT.U32.AND P2, PT, R2, R22, PT ;  /* 0x000000160200720c */ /* 0x000fe20003f44070 */
[----:B------:R-:W-:-:S04]  /*19e0*/  IMAD.HI.U32 R24, R4, R29, RZ ;  /* 0x0000001d04187227 */ /* 0x000fc800078e00ff */
[----:B------:R-:W-:Y:S01]  /*19f0*/  @!P1 IMAD.IADD R20, R20, 0x1, -R2 ;  /* 0x0000000114149824 */ /* 0x000fe200078e0a02 */
[----:B------:R-:W-:Y:S01]  /*1a00*/  ISETP.GE.AND P1, PT, R25, RZ, PT ;  /* 0x000000ff1900720c */ /* 0x000fe20003f26270 */
[----:B------:R-:W-:Y:S02]  /*1a10*/  IMAD.MOV R23, RZ, RZ, -R23 ;  /* 0x000000ffff177224 */ /* 0x000fe400078e0a17 */
[----:B------:R-:W-:-:S04]  /*1a20*/  IMAD.HI.U32 R25, R4, R31, RZ ;  /* 0x0000001f04197227 */ /* 0x000fc800078e00ff */
[----:B------:R-:W-:Y:S02]  /*1a30*/  IMAD.MOV R24, RZ, RZ, -R24 ;  /* 0x000000ffff187224 */ /* 0x000fe400078e0a18 */
[C---:B------:R-:W-:Y:S02]  /*1a40*/  IMAD R23, R2.reuse, R23, R27 ;  /* 0x0000001702177224 */ /* 0x040fe400078e021b */
[----:B------:R-:W-:Y:S02]  /*1a50*/  IMAD.MOV R25, RZ, RZ, -R25 ;  /* 0x000000ffff197224 */ /* 0x000fe400078e0a19 */
[C---:B------:R-:W-:Y:S01]  /*1a60*/  IMAD R24, R2.reuse, R24, R29 ;  /* 0x0000001802187224 */ /* 0x040fe200078e021d */
[----:B------:R-:W-:Y:S01]  /*1a70*/  IABS R29, R30 ;  /* 0x0000001e001d7213 */ /* 0x000fe20000000000 */
[----:B------:R-:W-:Y:S01]  /*1a80*/  @!P4 IMAD.MOV R20, RZ, RZ, -R20 ;  /* 0x000000ffff14c224 */ /* 0x000fe200078e0a14 */
[C---:B------:R-:W-:Y:S01]  /*1a90*/  ISETP.GT.U32.AND P4, PT, R2.reuse, R23, PT ;  /* 0x000000170200720c */ /* 0x040fe20003f84070 */
[C---:B------:R-:W-:Y:S01]  /*1aa0*/  IMAD R25, R2.reuse, R25, R31 ;  /* 0x0000001902197224 */ /* 0x040fe200078e021f */
[----:B------:R-:W-:Y:S01]  /*1ab0*/  IABS R31, R32 ;  /* 0x00000020001f7213 */ /* 0x000fe20000000000 */
[--C-:B------:R-:W-:Y:S01]  /*1ac0*/  @!P5 IMAD.IADD R21, R21, 0x1, -R2.reuse ;  /* 0x000000011515d824 */ /* 0x100fe200078e0a02 */
[----:B------:R-:W-:Y:S01]  /*1ad0*/  ISETP.GT.U32.AND P5, PT, R2, R24, PT ;  /* 0x000000180200720c */ /* 0x000fe20003fa4070 */
[----:B------:R-:W-:Y:S01]  /*1ae0*/  @!P2 IMAD.IADD R22, R22, 0x1, -R2 ;  /* 0x000000011616a824 */ /* 0x000fe200078e0a02 */
[----:B------:R-:W-:Y:S01]  /*1af0*/  ISETP.GT.U32.AND P2, PT, R2, R25, PT ;  /* 0x000000190200720c */ /* 0x000fe20003f44070 */
[----:B------:R-:W-:-:S04]  /*1b00*/  IMAD.HI.U32 R26, R4, R29, RZ ;  /* 0x0000001d041a7227 */ /* 0x000fc800078e00ff */
[----:B------:R-:W-:Y:S02]  /*1b10*/  IMAD.MOV R26, RZ, RZ, -R26 ;  /* 0x000000ffff1a7224 */ /* 0x000fe400078e0a1a */
[----:B------:R-:W-:Y:S01]  /*1b20*/  @!P4 IMAD.IADD R23, R23, 0x1, -R2 ;  /* 0x000000011717c824 */ /* 0x000fe200078e0a02 */
[----:B------:R-:W-:Y:S01]  /*1b30*/  ISETP.GE.AND P4, PT, R28, RZ, PT ;  /* 0x000000ff1c00720c */ /* 0x000fe20003f86270 */
[----:B------:R-:W-:-:S04]  /*1b40*/  IMAD.HI.U32 R27, R4, R31, RZ ;  /* 0x0000001f041b7227 */ /* 0x000fc800078e00ff */
[--C-:B------:R-:W-:Y:S01]  /*1b50*/  @!P5 IMAD.IADD R24, R24, 0x1, -R2.reuse ;  /* 0x000000011818d824 */ /* 0x100fe200078e0a02 */
[C---:B------:R-:W-:Y:S01]  /*1b60*/  ISETP.GT.U32.AND P5, PT, R2.reuse, R23, PT ;  /* 0x000000170200720c */ /* 0x040fe20003fa4070 */
[----:B------:R-:W-:Y:S02]  /*1b70*/  @!P2 IMAD.IADD R25, R25, 0x1, -R2 ;  /* 0x000000011919a824 */ /* 0x000fe400078e0a02 */
[C---:B------:R-:W-:Y:S01]  /*1b80*/  IMAD R26, R2.reuse, R26, R29 ;  /* 0x0000001a021a7224 */ /* 0x040fe200078e021d */
[----:B------:R-:W-:Y:S01]  /*1b90*/  ISETP.GT.U32.AND P2, PT, R2, R24, PT ;  /* 0x000000180200720c */ /* 0x000fe20003f44070 */
[----:B------:R-:W-:-:S04]  /*1ba0*/  IMAD.HI.U32 R29, R4, R35, RZ ;  /* 0x00000023041d7227 */ /* 0x000fc800078e00ff */
[----:B------:R-:W-:Y:S02]  /*1bb0*/  IMAD.MOV R27, RZ, RZ, -R27 ;  /* 0x000000ffff1b7224 */ /* 0x000fe400078e0a1b */
[----:B------:R-:W-:Y:S02]  /*1bc0*/  IMAD.MOV R29, RZ, RZ, -R29 ;  /* 0x000000ffff1d7224 */ /* 0x000fe400078e0a1d */
[C---:B------:R-:W-:Y:S01]  /*1bd0*/  IMAD R27, R2.reuse, R27, R31 ;  /* 0x0000001b021b7224 */ /* 0x040fe200078e021f */
[----:B------:R-:W-:Y:S01]  /*1be0*/  @!P5 IADD3 R23, PT, PT, R23, -R2, RZ ;  /* 0x800000021717d210 */ /* 0x000fe20007ffe0ff */
[----:B------:R-:W-:Y:S01]  /*1bf0*/  @!P0 IMAD.MOV R21, RZ, RZ, -R21 ;  /* 0x000000ffff158224 */ /* 0x000fe200078e0a15 */
[----:B------:R-:W-:Y:S01]  /*1c00*/  ISETP.GT.U32.AND P0, PT, R2, R25, PT ;  /* 0x000000190200720c */ /* 0x000fe20003f04070 */
[----:B------:R-:W-:Y:S01]  /*1c10*/  @!P2 IMAD.IADD R24, R24, 0x1, -R2 ;  /* 0x000000011818a824 */ /* 0x000fe200078e0a02 */
[C---:B------:R-:W-:Y:S01]  /*1c20*/  ISETP.GT.U32.AND P5, PT, R2.reuse, R26, PT ;  /* 0x0000001a0200720c */ /* 0x040fe20003fa4070 */
[C---:B------:R-:W-:Y:S01]  /*1c30*/  IMAD R29, R2.reuse, R29, R35 ;  /* 0x0000001d021d7224 */ /* 0x040fe200078e0223 */
[----:B------:R-:W-:Y:S01]  /*1c40*/  ISETP.GT.U32.AND P2, PT, R2, R27, PT ;  /* 0x0000001b0200720c */ /* 0x000fe20003f44070 */
[----:B------:R-:W-:Y:S01]  /*1c50*/  IMAD.HI.U32 R28, R4, R33, RZ ;  /* 0x00000021041c7227 */ /* 0x000fe200078e00ff */
[----:B------:R-:W-:-:S03]  /*1c60*/  IABS R31, R37 ;  /* 0x00000025001f7213 */ /* 0x000fc60000000000 */
[----:B------:R-:W-:Y:S01]  /*1c70*/  @!P6 IMAD.MOV R24, RZ, RZ, -R24 ;  /* 0x000000ffff18e224 */ /* 0x000fe200078e0a18 */
[----:B------:R-:W-:Y:S01]  /*1c80*/  ISETP.GT.U32.AND P6, PT, R2, R29, PT ;  /* 0x0000001d0200720c */ /* 0x000fe20003fc4070 */
[----:B------:R-:W-:Y:S02]  /*1c90*/  IMAD.MOV R28, RZ, RZ, -R28 ;  /* 0x000000ffff1c7224 */ /* 0x000fe400078e0a1c */
[----:B------:R-:W-:Y:S01]  /*1ca0*/  @!P0 IMAD.IADD R25, R25, 0x1, -R2 ;  /* 0x0000000119198824 */ /* 0x000fe200078e0a02 */
[----:B------:R-:W-:Y:S01]  /*1cb0*/  ISETP.GE.AND P0, PT, R32, RZ, PT ;  /* 0x000000ff2000720c */ /* 0x000fe20003f06270 */
[----:B------:R-:W-:Y:S02]  /*1cc0*/  IMAD R28, R2, R28, R33 ;  /* 0x0000001c021c7224 */ /* 0x000fe400078e0221 */
[----:B------:R-:W-:Y:S01]  /*1cd0*/  @!P3 IMAD.MOV R22, RZ, RZ, -R22 ;  /* 0x000000ffff16b224 */ /* 0x000fe200078e0a16 */
[----:B------:R-:W-:Y:S01]  /*1ce0*/  ISETP.GE.AND P3, PT, R30, RZ, PT ;  /* 0x000000ff1e00720c */ /* 0x000fe20003f66270 */
[----:B------:R-:W-:Y:S01]  /*1cf0*/  @!P5 IMAD.IADD R26, R26, 0x1, -R2 ;  /* 0x000000011a1ad824 */ /* 0x000fe200078e0a02 */
[----:B------:R-:W-:Y:S01]  /*1d00*/  ISETP.GT.U32.AND P5, PT, R2, R28, PT ;  /* 0x0000001c0200720c */ /* 0x000fe20003fa4070 */
[----:B------:R-:W-:-:S02]  /*1d10*/  VIADD R32, R129, 0x24 ;  /* 0x0000002481207836 */ /* 0x000fc40000000000 */
[----:B------:R-:W-:-:S03]  /*1d20*/  IMAD.HI.U32 R30, R4, R31, RZ ;  /* 0x0000001f041e7227 */ /* 0x000fc600078e00ff */
[----:B------:R-:W-:Y:S01]  /*1d30*/  IABS R33, R32 ;  /* 0x0000002000217213 */ /* 0x000fe20000000000 */
[--C-:B------:R-:W-:Y:S01]  /*1d40*/  @!P2 IMAD.IADD R27, R27, 0x1, -R2.reuse ;  /* 0x000000011b1ba824 */ /* 0x100fe200078e0a02 */
[C---:B------:R-:W-:Y:S01]  /*1d50*/  ISETP.GT.U32.AND P2, PT, R2.reuse, R26, PT ;  /* 0x0000001a0200720c */ /* 0x040fe20003f44070 */
[----:B------:R-:W-:Y:S02]  /*1d60*/  @!P6 IMAD.IADD R29, R29, 0x1, -R2 ;  /* 0x000000011d1de824 */ /* 0x000fe400078e0a02 */
[----:B------:R-:W-:Y:S01]  /*1d70*/  @!P1 IMAD.MOV R23, RZ, RZ, -R23 ;  /* 0x000000ffff179224 */ /* 0x000fe200078e0a17 */
[C---:B------:R-:W-:Y:S01]  /*1d80*/  ISETP.GT.U32.AND P1, PT, R2.reuse, R27, PT ;  /* 0x0000001b0200720c */ /* 0x040fe20003f24070 */
[----:B------:R-:W-:Y:S01]  /*1d90*/  IMAD.MOV R30, RZ, RZ, -R30 ;  /* 0x000000ffff1e7224 */ /* 0x000fe200078e0a1e */
[----:B------:R-:W-:Y:S01]  /*1da0*/  ISETP.GT.U32.AND P6, PT, R2, R29, PT ;  /* 0x0000001d0200720c */ /* 0x000fe20003fc4070 */
[----:B------:R-:W-:Y:S02]  /*1db0*/  @!P5 IMAD.IADD R28, R28, 0x1, -R2 ;  /* 0x000000011c1cd824 */ /* 0x000fe400078e0a02 */
[----:B------:R-:W-:-:S02]  /*1dc0*/  IMAD R30, R2, R30, R31 ;  /* 0x0000001e021e7224 */ /* 0x000fc400078e021f */
[----:B------:R-:W-:Y:S01]  /*1dd0*/  IMAD.HI.U32 R31, R4, R33, RZ ;  /* 0x00000021041f7227 */ /* 0x000fe200078e00ff */
[----:B------:R-:W-:-:S03]  /*1de0*/  ISETP.GT.U32.AND P5, PT, R2, R28, PT ;  /* 0x0000001c0200720c */ /* 0x000fc60003fa4070 */
[----:B------:R-:W-:Y:S02]  /*1df0*/  IMAD.MOV R31, RZ, RZ, -R31 ;  /* 0x000000ffff1f7224 */ /* 0x000fe400078e0a1f */
[--C-:B------:R-:W-:Y:S01]  /*1e00*/  @!P1 IMAD.IADD R27, R27, 0x1, -R2.reuse ;  /* 0x000000011b1b9824 */ /* 0x100fe200078e0a02 */
[C---:B------:R-:W-:Y:S01]  /*1e10*/  ISETP.GT.U32.AND P1, PT, R2.reuse, R30, PT ;  /* 0x0000001e0200720c */ /* 0x040fe20003f24070 */
[----:B------:R-:W-:Y:S01]  /*1e20*/  IMAD R31, R2, R31, R33 ;  /* 0x0000001f021f7224 */ /* 0x000fe200078e0221 */
[----:B------:R-:W-:Y:S01]  /*1e30*/  @!P6 IADD3 R29, PT, PT, R29, -R2, RZ ;  /* 0x800000021d1de210 */ /* 0x000fe20007ffe0ff */
[--C-:B------:R-:W-:Y:S01]  /*1e40*/  @!P2 IMAD.IADD R26, R26, 0x1, -R2.reuse ;  /* 0x000000011a1aa824 */ /* 0x100fe200078e0a02 */
[----:B------:R-:W-:Y:S01]  /*1e50*/  ISETP.GE.AND P2, PT, R36, RZ, PT ;  /* 0x000000ff2400720c */ /* 0x000fe20003f46270 */
[----:B------:R-:W-:Y:S01]  /*1e60*/  @!P4 IMAD.MOV R25, RZ, RZ, -R25 ;  /* 0x000000ffff19c224 */ /* 0x000fe200078e0a19 */
[----:B------:R-:W-:Y:S01]  /*1e70*/  ISETP.GT.U32.AND P6, PT, R2, R31, PT ;  /* 0x0000001f0200720c */ /* 0x000fe20003fc4070 */
[----:B------:R-:W-:Y:S01]  /*1e80*/  @!P5 IMAD.IADD R28, R28, 0x1, -R2 ;  /* 0x000000011c1cd824 */ /* 0x000fe200078e0a02 */
[----:B------:R-:W-:Y:S01]  /*1e90*/  ISETP.GE.AND P5, PT, R32, RZ, PT ;  /* 0x000000ff2000720c */ /* 0x000fe20003fa6270 */
[----:B------:R-:W-:Y:S01]  /*1ea0*/  VIADD R32, R129, 0x23 ;  /* 0x0000002381207836 */ /* 0x000fe20000000000 */
[----:B------:R-:W-:Y:S01]  /*1eb0*/  ISETP.GE.AND P4, PT, R34, RZ, PT ;  /* 0x000000ff2200720c */ /* 0x000fe20003f86270 */
[----:B------:R-:W-:Y:S01]  /*1ec0*/  @!P3 IMAD.MOV R26, RZ, RZ, -R26 ;  /* 0x000000ffff1ab224 */ /* 0x000fe200078e0a1a */
[----:B------:R-:W-:Y:S01]  /*1ed0*/  ISETP.GE.AND P3, PT, R37, RZ, PT ;  /* 0x000000ff2500720c */ /* 0x000fe20003f66270 */
[----:B------:R-:W-:Y:S01]  /*1ee0*/  @!P1 IMAD.IADD R30, R30, 0x1, -R2 ;  /* 0x000000011e1e9824 */ /* 0x000fe200078e0a02 */
[----:B------:R-:W-:Y:S01]  /*1ef0*/  IABS R37, R32 ;  /* 0x0000002000257213 */ /* 0x000fe20000000000 */
[----:B------:R-:W-:-:S02]  /*1f00*/  VIADD R34, R129, 0x21 ;  /* 0x0000002181227836 */ /* 0x000fc40000000000 */
[----:B------:R-:W-:Y:S01]  /*1f10*/  @!P0 IMAD.MOV R27, RZ, RZ, -R27 ;  /* 0x000000ffff1b8224 */ /* 0x000fe200078e0a1b */
[----:B------:R-:W-:Y:S01]  /*1f20*/  ISETP.GT.U32.AND P1, PT, R2, R30, PT ;  /* 0x0000001e0200720c */ /* 0x000fe20003f24070 */
[----:B------:R-:W-:Y:S01]  /*1f30*/  @!P6 IMAD.IADD R31, R31, 0x1, -R2 ;  /* 0x000000011f1fe824 */ /* 0x000fe200078e0a02 */
[----:B------:R-:W-:Y:S01]  /*1f40*/  IABS R41, R34 ;  /* 0x0000002200297213 */ /* 0x000fe20000000000 */
[----:B------:R-:W-:Y:S01]  /*1f50*/  VIADD R33, R129, 0x22 ;  /* 0x0000002281217836 */ /* 0x000fe20000000000 */
[----:B------:R-:W-:Y:S01]  /*1f60*/  ISETP.GE.AND P0, PT, R32, RZ, PT ;  /* 0x000000ff2000720c */ /* 0x000fe20003f06270 */
[----:B------:R-:W-:Y:S01]  /*1f70*/  IMAD.HI.U32 R32, R4, R37, RZ ;  /* 0x0000002504207227 */ /* 0x000fe200078e00ff */
[----:B------:R-:W-:Y:S02]  /*1f80*/  ISETP.GT.U32.AND P6, PT, R2, R31, PT ;  /* 0x0000001f0200720c */ /* 0x000fe40003fc4070 */
[----:B------:R-:W-:Y:S01]  /*1f90*/  IABS R39, R33 ;  /* 0x0000002100277213 */ /* 0x000fe20000000000 */
[----:B------:R-:W-:Y:S01]  /*1fa0*/  @!P2 IMAD.MOV R29, RZ, RZ, -R29 ;  /* 0x000000ffff1da224 */ /* 0x000fe200078e0a1d */
[----:B------:R-:W-:Y:S01]  /*1fb0*/  ISETP.GE.AND P2, PT, R34, RZ, PT ;  /* 0x000000ff2200720c */ /* 0x000fe20003f46270 */
[----:B------:R-:W-:-:S04]  /*1fc0*/  IMAD.HI.U32 R34, R4, R41, RZ ;  /* 0x0000002904227227 */ /* 0x000fc800078e00ff */
[----:B------:R-:W-:Y:S02]  /*1fd0*/  IMAD.MOV R32, RZ, RZ, -R32 ;  /* 0x000000ffff207224 */ /* 0x000fe400078e0a20 */
[----:B------:R-:W-:Y:S02]  /*1fe0*/  IMAD.MOV R34, RZ, RZ, -R34 ;  /* 0x000000ffff227224 */ /* 0x000fe400078e0a22 */
[----:B------:R-:W-:Y:S02]  /*1ff0*/  @!P1 IMAD.IADD R30, R30, 0x1, -R2 ;  /* 0x000000011e1e9824 */ /* 0x000fe400078e0a02 */
[----:B------:R-:W-:Y:S02]  /*2000*/  IMAD R32, R2, R32, R37 ;  /* 0x0000002002207224 */ /* 0x000fe400078e0225 */
[----:B------:R-:W-:Y:S01]  /*2010*/  @!P4 IMAD.MOV R28, RZ, RZ, -R28 ;  /* 0x000000ffff1cc224 */ /* 0x000fe200078e0a1c */
[----:B------:R-:W-:Y:S01]  /*2020*/  ISETP.GE.AND P4, PT, R33, RZ, PT ;  /* 0x000000ff2100720c */ /* 0x000fe20003f86270 */
[----:B------:R-:W-:-:S04]  /*2030*/  IMAD.HI.U32 R33, R4, R39, RZ ;  /* 0x0000002704217227 */ /* 0x000fc800078e00ff */
[----:B------:R-:W-:Y:S02]  /*2040*/  @!P6 IMAD.IADD R31, R31, 0x1, -R2 ;  /* 0x000000011f1fe824 */ /* 0x000fe400078e0a02 */
[C---:B------:R-:W-:Y:S01]  /*2050*/  IMAD R34, R2.reuse, R34, R41 ;  /* 0x0000002202227224 */ /* 0x040fe200078e0229 */
[----:B------:R-:W-:Y:S01]  /*2060*/  IABS R41, R54 ;  /* 0x0000003600297213 */ /* 0x000fe20000000000 */
[----:B------:R-:W-:Y:S01]  /*2070*/  @!P3 IMAD.MOV R30, RZ, RZ, -R30 ;  /* 0x000000ffff1eb224 */ /* 0x000fe200078e0a1e */
[C---:B------:R-:W-:Y:S01]  /*2080*/  ISETP.GT.U32.AND P3, PT, R2.reuse, R32, PT ;  /* 0x000000200200720c */ /* 0x040fe20003f64070 */
[----:B------:R-:W-:Y:S02]  /*2090*/  IMAD.MOV R33, RZ, RZ, -R33 ;  /* 0x000000ffff217224 */ /* 0x000fe400078e0a21 */
[----:B------:R-:W-:Y:S01]  /*20a0*/  @!P5 IMAD.MOV R31, RZ, RZ, -R31 ;  /* 0x000000ffff1fd224 */ /* 0x000fe200078e0a1f */
[C---:B------:R-:W-:Y:S01]  /*20b0*/  ISETP.GT.U32.AND P5, PT, R2.reuse, R34, PT ;  /* 0x000000220200720c */ /* 0x040fe20003fa4070 */
[----:B------:R-:W-:Y:S01]  /*20c0*/  IMAD R33, R2, R33, R39 ;  /* 0x0000002102217224 */ /* 0x000fe200078e0227 */
[----:B------:R-:W-:Y:S01]  /*20d0*/  IABS R39, R40 ;  /* 0x0000002800277213 */ /* 0x000fe20000000000 */
[----:B------:R-:W-:-:S02]  /*20e0*/  VIADD R35, R129, 0x20 ;  /* 0x0000002081237836 */ /* 0x000fc40000000000 */
[----:B------:R-:W-:Y:S01]  /*20f0*/  IMAD.HI.U32 R37, R4, R41, RZ ;  /* 0x0000002904257227 */ /* 0x000fe200078e00ff */
[----:B------:R-:W-:Y:S02]  /*2100*/  ISETP.GT.U32.AND P6, PT, R2, R33, PT ;  /* 0x000000210200720c */ /* 0x000fe40003fc4070 */
[----:B------:R-:W-:Y:S01]  /*2110*/  IABS R55, R35 ;  /* 0x0000002300377213 */ /* 0x000fe20000000000 */
[--C-:B------:R-:W-:Y:S01]  /*2120*/  @!P3 IMAD.IADD R32, R32, 0x1, -R2.reuse ;  /* 0x000000012020b824 */ /* 0x100fe200078e0a02 */
[----:B------:R-:W-:Y:S01]  /*2130*/  ISETP.GE.AND P1, PT, R35, RZ, PT ;  /* 0x000000ff2300720c */ /* 0x000fe20003f26270 */
[----:B------:R-:W-:Y:S02]  /*2140*/  IMAD.MOV R37, RZ, RZ, -R37 ;  /* 0x000000ffff257224 */ /* 0x000fe400078e0a25 */
[----:B------:R-:W-:Y:S01]  /*2150*/  @!P5 IMAD.IADD R34, R34, 0x1, -R2 ;  /* 0x000000012222d824 */ /* 0x000fe200078e0a02 */
[----:B------:R-:W-:Y:S01]  /*2160*/  ISETP.GT.U32.AND P3, PT, R2, R32, PT ;  /* 0x000000200200720c */ /* 0x000fe20003f64070 */
[----:B------:R-:W-:-:S03]  /*2170*/  IMAD.HI.U32 R35, R4, R55, RZ ;  /* 0x0000003704237227 */ /* 0x000fc600078e00ff */
[C---:B------:R-:W-:Y:S01]  /*2180*/  ISETP.GT.U32.AND P5, PT, R2.reuse, R34, PT ;  /* 0x000000220200720c */ /* 0x040fe20003fa4070 */
[----:B------:R-:W-:Y:S02]  /*2190*/  IMAD.MOV R35, RZ, RZ, -R35 ;  /* 0x000000ffff237224 */ /* 0x000fe400078e0a23 */
[----:B------:R-:W-:Y:S02]  /*21a0*/  @!P6 IMAD.IADD R33, R33, 0x1, -R2 ;  /* 0x000000012121e824 */ /* 0x000fe400078e0a02 */
[----:B------:R-:W-:Y:S01]  /*21b0*/  IMAD R35, R2, R35, R55 ;  /* 0x0000002302237224 */ /* 0x000fe200078e0237 */
[----:B------:R-:W-:Y:S01]  /*21c0*/  IABS R55, R58 ;  /* 0x0000003a00377213 */ /* 0x000fe20000000000 */
[----:B------:R-:W-:Y:S01]  /*21d0*/  IMAD.HI.U32 R36, R4, R39, RZ ;  /* 0x0000002704247227 */ /* 0x000fe200078e00ff */
[----:B------:R-:W-:-:S03]  /*21e0*/  ISETP.GT.U32.AND P6, PT, R2, R33, PT ;  /* 0x000000210200720c */ /* 0x000fc60003fc4070 */
[----:B------:R-:W-:Y:S02]  /*21f0*/  IMAD R37, R2, R37, R41 ;  /* 0x0000002502257224 */ /* 0x000fe400078e0229 */
[----:B------:R-:W-:Y:S01]  /*2200*/  @!P3 IMAD.IADD R32, R32, 0x1, -R2 ;  /* 0x000000012020b824 */ /* 0x000fe200078e0a02 */
[----:B------:R-:W-:Y:S01]  /*2210*/  ISETP.GT.U32.AND P3, PT, R2, R35, PT ;  /* 0x000000230200720c */ /* 0x000fe20003f64070 */
[----:B------:R-:W-:Y:S02]  /*2220*/  IMAD.MOV R36, RZ, RZ, -R36 ;  /* 0x000000ffff247224 */ /* 0x000fe400078e0a24 */
[----:B------:R-:W-:Y:S01]  /*2230*/  @!P5 IMAD.IADD R34, R34, 0x1, -R2 ;  /* 0x000000012222d824 */ /* 0x000fe200078e0a02 */
[C---:B------:R-:W-:Y:S01]  /*2240*/  ISETP.GT.U32.AND P5, PT, R2.reuse, R37, PT ;  /* 0x000000250200720c */ /* 0x040fe20003fa4070 */
[----:B------:R-:W-:Y:S02]  /*2250*/  VIADD R56, R129, 0x1d ;  /* 0x0000001d81387836 */ /* 0x000fe40000000000 */
[----:B------:R-:W-:-:S02]  /*2260*/  IMAD R36, R2, R36, R39 ;  /* 0x0000002402247224 */ /* 0x000fc400078e0227 */
[----:B------:R-:W-:Y:S01]  /*2270*/  @!P6 IMAD.IADD R33, R33, 0x1, -R2 ;  /* 0x000000012121e824 */ /* 0x000fe200078e0a02 */
[----:B------:R-:W-:Y:S01]  /*2280*/  IABS R38, R56 ;  /* 0x0000003800267213 */ /* 0x000fe20000000000 */
[----:B------:R-:W-:Y:S01]  /*2290*/  @!P0 IMAD.MOV R32, RZ, RZ, -R32 ;  /* 0x000000ffff208224 */ /* 0x000fe200078e0a20 */
[----:B------:R-:W-:Y:S01]  /*22a0*/  ISETP.GT.U32.AND P6, PT, R2, R36, PT ;  /* 0x000000240200720c */ /* 0x000fe20003fc4070 */
[----:B------:R-:W-:Y:S01]  /*22b0*/  IMAD.HI.U32 R39, R4, R55, RZ ;  /* 0x0000003704277227 */ /* 0x000fe200078e00ff */
[----:B------:R-:W-:Y:S02]  /*22c0*/  @!P3 IADD3 R35, PT, PT, R35, -R2, RZ ;  /* 0x800000022323b210 */ /* 0x000fe40007ffe0ff */
[----:B------:R-:W-:Y:S01]  /*22d0*/  ISETP.GE.AND P0, PT, R40, RZ, PT ;  /* 0x000000ff2800720c */ /* 0x000fe20003f06270 */
[----:B------:R-:W-:Y:S01]  /*22e0*/  IMAD.MOV.U32 R41, RZ, RZ, R38 ;  /* 0x000000ffff297224 */ /* 0x000fe200078e0026 */
[----:B------:R-:W-:Y:S01]  /*22f0*/  ISETP.GT.U32.AND P3, PT, R2, R35, PT ;  /* 0x000000230200720c */ /* 0x000fe20003f64070 */
[----:B------:R-:W-:-:S02]  /*2300*/  @!P5 IMAD.IADD R37, R37, 0x1, -R2 ;  /* 0x000000012525d824 */ /* 0x000fc400078e0a02 */
[----:B------:R-:W-:-:S03]  /*2310*/  IMAD.HI.U32 R38, R4, R41, RZ ;  /* 0x0000002904267227 */ /* 0x000fc600078e00ff */
[----:B------:R-:W-:Y:S01]  /*2320*/  ISETP.GT.U32.AND P5, PT, R2, R37, PT ;  /* 0x000000250200720c */ /* 0x000fe20003fa4070 */
[----:B------:R-:W-:Y:S02]  /*2330*/  IMAD.MOV R38, RZ, RZ, -R38 ;  /* 0x000000ffff267224 */ /* 0x000fe400078e0a26 */
[----:B------:R-:W-:-:S04]  /*2340*/  IMAD.HI.U32 R40, R4, R59, RZ ;  /* 0x0000003b04287227 */ /* 0x000fc800078e00ff */
[----:B------:R-:W-:Y:S01]  /*2350*/  @!P6 IMAD.IADD R36, R36, 0x1, -R2 ;  /* 0x000000012424e824 */ /* 0x000fe200078e0a02 */
[----:B------:R-:W-:Y:S01]  /*2360*/  ISETP.GE.AND P6, PT, R54, RZ, PT ;  /* 0x000000ff3600720c */ /* 0x000fe20003fc6270 */
[----:B------:R-:W-:Y:S02]  /*2370*/  IMAD.MOV R39, RZ, RZ, -R39 ;  /* 0x000000ffff277224 */ /* 0x000fe400078e0a27 */
[C---:B------:R-:W-:Y:S02]  /*2380*/  IMAD R38, R2.reuse, R38, R41 ;  /* 0x0000002602267224 */ /* 0x040fe400078e0229 */
[----:B------:R-:W-:Y:S02]  /*2390*/  IMAD.MOV R40, RZ, RZ, -R40 ;  /* 0x000000ffff287224 */ /* 0x000fe400078e0a28 */
[----:B------:R-:W-:Y:S01]  /*23a0*/  @!P4 IMAD.MOV R33, RZ, RZ, -R33 ;  /* 0x000000ffff21c224 */ /* 0x000fe200078e0a21 */
[C---:B------:R-:W-:Y:S01]  /*23b0*/  ISETP.GT.U32.AND P4, PT, R2.reuse, R36, PT ;  /* 0x000000240200720c */ /* 0x040fe20003f84070 */
[----:B------:R-:W-:-:S02]  /*23c0*/  IMAD R39, R2, R39, R55 ;  /* 0x0000002702277224 */ /* 0x000fc400078e0237 */
[--C-:B------:R-:W-:Y:S01]  /*23d0*/  @!P3 IMAD.IADD R35, R35, 0x1, -R2.reuse ;  /* 0x000000012323b824 */ /* 0x100fe200078e0a02 */
[C---:B------:R-:W-:Y:S01]  /*23e0*/  ISETP.GT.U32.AND P3, PT, R2.reuse, R38, PT ;  /* 0x000000260200720c */ /* 0x040fe20003f64070 */
[C---:B------:R-:W-:Y:S02]  /*23f0*/  IMAD R40, R2.reuse, R40, R59 ;  /* 0x0000002802287224 */ /* 0x040fe400078e023b */
[----:B------:R-:W-:Y:S01]  /*2400*/  @!P1 IMAD.MOV R35, RZ, RZ, -R35 ;  /* 0x000000ffff239224 */ /* 0x000fe200078e0a23 */
[C---:B------:R-:W-:Y:S01]  /*2410*/  ISETP.GT.U32.AND P1, PT, R2.reuse, R39, PT ;  /* 0x000000270200720c */ /* 0x040fe20003f24070 */
[----:B------:R-:W-:Y:S01]  /*2420*/  @!P5 IMAD.IADD R37, R37, 0x1, -R2 ;  /* 0x000000012525d824 */ /* 0x000fe200078e0a02 */
[----:B------:R-:W-:Y:S01]  /*2430*/  ISETP.GT.U32.AND P5, PT, R2, R40, PT ;  /* 0x000000280200720c */ /* 0x000fe20003fa4070 */
[----:B------:R-:W-:Y:S01]  /*2440*/  @!P2 IMAD.MOV R34, RZ, RZ, -R34 ;  /* 0x000000ffff22a224 */ /* 0x000fe200078e0a22 */
[----:B------:R-:W-:Y:S01]  /*2450*/  ISETP.GE.AND P2, PT, R56, RZ, PT ;  /* 0x000000ff3800720c */ /* 0x000fe20003f46270 */
[----:B------:R-:W-:-:S02]  /*2460*/  VIADD R56, R129, 0x1a ;  /* 0x0000001a81387836 */ /* 0x000fc40000000000 */
[--C-:B------:R-:W-:Y:S01]  /*2470*/  @!P4 IMAD.IADD R36, R36, 0x1, -R2.reuse ;  /* 0x000000012424c824 */ /* 0x100fe200078e0a02 */
[----:B------:R-:W-:Y:S01]  /*2480*/  ISETP.GE.AND P4, PT, R58, RZ, PT ;  /* 0x000000ff3a00720c */ /* 0x000fe20003f86270 */
[----:B------:R-:W-:Y:S01]  /*2490*/  VIADD R58, R129, 0x19 ;  /* 0x00000019813a7836 */ /* 0x000fe20000000000 */
[----:B------:R-:W-:Y:S01]  /*24a0*/  IABS R55, R56 ;  /* 0x0000003800377213 */ /* 0x000fe20000000000 */
[--C-:B------:R-:W-:Y:S01]  /*24b0*/  @!P3 IMAD.IADD R38, R38, 0x1, -R2.reuse ;  /* 0x000000012626b824 */ /* 0x100fe200078e0a02 */
[----:B------:R-:W-:Y:S01]  /*24c0*/  ISETP.GE.AND P3, PT, R60, RZ, PT ;  /* 0x000000ff3c00720c */ /* 0x000fe20003f66270 */
[--C-:B------:R-:W-:Y:S01]  /*24d0*/  @!P1 IMAD.IADD R39, R39, 0x1, -R2.reuse ;  /* 0x0000000127279824 */ /* 0x100fe200078e0a02 */
[----:B------:R-:W-:Y:S01]  /*24e0*/  IABS R59, R58 ;  /* 0x0000003a003b7213 */ /* 0x000fe20000000000 */
[----:B------:R-:W-:Y:S01]  /*24f0*/  @!P5 IMAD.IADD R40, R40, 0x1, -R2 ;  /* 0x000000012828d824 */ /* 0x000fe200078e0a02 */
[----:B------:R-:W-:Y:S01]  /*2500*/  ISETP.GT.U32.AND P1, PT, R2, R38, PT ;  /* 0x000000260200720c */ /* 0x000fe20003f24070 */
[----:B------:R-:W-:Y:S01]  /*2510*/  IMAD.HI.U32 R41, R4, R55, RZ ;  /* 0x0000003704297227 */ /* 0x000fe200078e00ff */
[----:B------:R-:W-:-:S03]  /*2520*/  ISETP.GT.U32.AND P5, PT, R2, R39, PT ;  /* 0x000000270200720c */ /* 0x000fc60003fa4070 */
[----:B------:R-:W-:Y:S01]  /*2530*/  @!P0 IMAD.MOV R36, RZ, RZ, -R36 ;  /* 0x000000ffff248224 */ /* 0x000fe200078e0a24 */
[----:B------:R-:W-:Y:S01]  /*2540*/  ISETP.GT.U32.AND P0, PT, R2, R40, PT ;  /* 0x000000280200720c */ /* 0x000fe20003f04070 */
[----:B------:R-:W-:Y:S02]  /*2550*/  IMAD.MOV R41, RZ, RZ, -R41 ;  /* 0x000000ffff297224 */ /* 0x000fe400078e0a29 */
[----:B------:R-:W-:-:S04]  /*2560*/  IMAD.HI.U32 R54, R4, R59, RZ ;  /* 0x0000003b04367227 */ /* 0x000fc800078e00ff */
[----:B------:R-:W-:Y:S02]  /*2570*/  IMAD R41, R2, R41, R55 ;  /* 0x0000002902297224 */ /* 0x000fe400078e0237 */
[----:B------:R-:W-:Y:S02]  /*2580*/  IMAD.MOV R54, RZ, RZ, -R54 ;  /* 0x000000ffff367224 */ /* 0x000fe400078e0a36 */
[----:B------:R-:W-:Y:S02]  /*2590*/  VIADD R60, R129, 0x18 ;  /* 0x00000018813c7836 */ /* 0x000fe40000000000 */
[--C-:B------:R-:W-:Y:S01]  /*25a0*/  @!P1 IMAD.IADD R38, R38, 0x1, -R2.reuse ;  /* 0x0000000126269824 */ /* 0x100fe200078e0a02 */
[C---:B------:R-:W-:Y:S01]  /*25b0*/  ISETP.GT.U32.AND P1, PT, R2.reuse, R41, PT ;  /* 0x000000290200720c */ /* 0x040fe20003f24070 */
[----:B------:R-:W-:Y:S01]  /*25c0*/  IMAD R54, R2, R54, R59 ;  /* 0x0000003602367224 */ /* 0x000fe200078e023b */
[----:B------:R-:W-:Y:S01]  /*25d0*/  IABS R61, R60 ;  /* 0x0000003c003d7213 */ /* 0x000fe20000000000 */
[----:B------:R-:W-:-:S02]  /*25e0*/  @!P0 IMAD.IADD R40, R40, 0x1, -R2 ;  /* 0x0000000128288824 */ /* 0x000fc400078e0a02 */
[----:B------:R-:W-:Y:S01]  /*25f0*/  @!P5 IMAD.IADD R39, R39, 0x1, -R2 ;  /* 0x000000012727d824 */ /* 0x000fe200078e0a02 */
[----:B------:R-:W-:Y:S01]  /*2600*/  ISETP.GT.U32.AND P0, PT, R2, R54, PT ;  /* 0x000000360200720c */ /* 0x000fe20003f04070 */
[----:B------:R-:W-:Y:S01]  /*2610*/  IMAD.HI.U32 R55, R4, R61, RZ ;  /* 0x0000003d04377227 */ /* 0x000fe200078e00ff */
[----:B------:R-:W-:-:S03]  /*2620*/  ISETP.GE.AND P5, PT, R56, RZ, PT ;  /* 0x000000ff3800720c */ /* 0x000fc60003fa6270 */
[----:B------:R-:W-:-:S04]  /*2630*/  IMAD.HI.U32 R56, R4, R63, RZ ;  /* 0x0000003f04387227 */ /* 0x000fc800078e00ff */
[----:B------:R-:W-:Y:S02]  /*2640*/  IMAD.MOV R55, RZ, RZ, -R55 ;  /* 0x000000ffff377224 */ /* 0x000fe400078e0a37 */
[----:B------:R-:W-:Y:S01]  /*2650*/  @!P1 IMAD.IADD R41, R41, 0x1, -R2 ;  /* 0x0000000129299824 */ /* 0x000fe200078e0a02 */
[----:B------:R-:W-:Y:S01]  /*2660*/  ISETP.GE.AND P1, PT, R58, RZ, PT ;  /* 0x000000ff3a00720c */ /* 0x000fe20003f26270 */
[----:B------:R-:W-:Y:S02]  /*2670*/  IMAD.MOV R56, RZ, RZ, -R56 ;  /* 0x000000ffff387224 */ /* 0x000fe400078e0a38 */
[----:B------:R-:W-:Y:S01]  /*2680*/  IMAD R55, R2, R55, R61 ;  /* 0x0000003702377224 */ /* 0x000fe200078e023d */
[----:B------:R-:W-:Y:S01]  /*2690*/  IABS R61, R64 ;  /* 0x00000040003d7213 */ /* 0x000fe20000000000 */
[----:B------:R-:W-:Y:S01]  /*26a0*/  @!P0 IMAD.IADD R54, R54, 0x1, -R2 ;  /* 0x0000000136368824 */ /* 0x000fe200078e0a02 */
[C---:B------:R-:W-:Y:S01]  /*26b0*/  ISETP.GT.U32.AND P0, PT, R2.reuse, R41, PT ;  /* 0x000000290200720c */ /* 0x040fe20003f04070 */
[C---:B------:R-:W-:Y:S01]  /*26c0*/  IMAD R56, R2.reuse, R56, R63 ;  /* 0x0000003802387224 */ /* 0x040fe200078e023f */
[----:B------:R-:W-:Y:S01]  /*26d0*/  IABS R63, R66 ;  /* 0x00000042003f7213 */ /* 0x000fe20000000000 */
[----:B------:R-:W-:Y:S01]  /*26e0*/  @!P6 IMAD.MOV R37, RZ, RZ, -R37 ;  /* 0x000000ffff25e224 */ /* 0x000fe200078e0a25 */
[C---:B------:R-:W-:Y:S01]  /*26f0*/  ISETP.GT.U32.AND P6, PT, R2.reuse, R55, PT ;  /* 0x000000370200720c */ /* 0x040fe20003fc4070 */
[----:B------:R-:W-:Y:S01]  /*2700*/  @!P2 IMAD.MOV R38, RZ, RZ, -R38 ;  /* 0x000000ffff26a224 */ /* 0x000fe200078e0a26 */
[----:B------:R-:W-:Y:S01]  /*2710*/  ISETP.GT.U32.AND P2, PT, R2, R54, PT ;  /* 0x000000360200720c */ /* 0x000fe20003f44070 */
[----:B------:R-:W-:-:S04]  /*2720*/  IMAD.HI.U32 R58, R4, R61, RZ ;  /* 0x0000003d043a7227 */ /* 0x000fc800078e00ff */
[----:B------:R-:W-:Y:S01]  /*2730*/  @!P4 IMAD.MOV R39, RZ, RZ, -R39 ;  /* 0x000000ffff27c224 */ /* 0x000fe200078e0a27 */
[----:B------:R-:W-:Y:S01]  /*2740*/  ISETP.GT.U32.AND P4, PT, R2, R56, PT ;  /* 0x000000380200720c */ /* 0x000fe20003f84070 */
[----:B------:R-:W-:-:S04]  /*2750*/  IMAD.HI.U32 R59, R4, R63, RZ ;  /* 0x0000003f043b7227 */ /* 0x000fc800078e00ff */
[----:B------:R-:W-:Y:S02]  /*2760*/  IMAD.MOV R58, RZ, RZ, -R58 ;  /* 0x000000ffff3a7224 */ /* 0x000fe400078e0a3a */
[----:B------:R-:W-:Y:S01]  /*2770*/  @!P3 IMAD.MOV R40, RZ, RZ, -R40 ;  /* 0x000000ffff28b224 */ /* 0x000fe200078e0a28 */
[----:B------:R-:W-:Y:S01]  /*2780*/  ISETP.GE.AND P3, PT, R60, RZ, PT ;  /* 0x000000ff3c00720c */ /* 0x000fe20003f66270 */
[----:B------:R-:W-:Y:S02]  /*2790*/  IMAD.MOV R60, RZ, RZ, -R59 ;  /* 0x000000ffff3c7224 */ /* 0x000fe400078e0a3b */
[--C-:B------:R-:W-:Y:S01]  /*27a0*/  @!P0 IMAD.IADD R41, R41, 0x1, -R2.reuse ;  /* 0x0000000129298824 */ /* 0x100fe200078e0a02 */
[----:B------:R-:W-:Y:S01]  /*27b0*/  ISETP.GE.AND P0, PT, R62, RZ, PT ;  /* 0x000000ff3e00720c */ /* 0x000fe20003f06270 */
[----:B------:R-:W-:Y:S02]  /*27c0*/  IMAD R59, R2, R58, R61 ;  /* 0x0000003a023b7224 */ /* 0x000fe400078e023d */
[--C-:B------:R-:W-:Y:S01]  /*27d0*/  @!P2 IMAD.IADD R54, R54, 0x1, -R2.reuse ;  /* 0x000000013636a824 */ /* 0x100fe200078e0a02 */
[----:B------:R-:W-:Y:S01]  /*27e0*/  ISETP.GE.AND P2, PT, R64, RZ, PT ;  /* 0x000000ff4000720c */ /* 0x000fe20003f46270 */
[----:B------:R-:W-:-:S02]  /*27f0*/  @!P6 IMAD.IADD R55, R55, 0x1, -R2 ;  /* 0x000000013737e824 */ /* 0x000fc400078e0a02 */
[C---:B------:R-:W-:Y:S02]  /*2800*/  IMAD R61, R2.reuse, R60, R63 ;  /* 0x0000003c023d7224 */ /* 0x040fe400078e023f */
[----:B------:R-:W-:Y:S01]  /*2810*/  @!P5 IMAD.MOV R41, RZ, RZ, -R41 ;  /* 0x000000ffff29d224 */ /* 0x000fe200078e0a29 */
[----:B------:R-:W-:Y:S01]  /*2820*/  ISETP.GT.U32.AND P5, PT, R2, R59, PT ;  /* 0x0000003b0200720c */ /* 0x000fe20003fa4070 */
[----:B------:R-:W-:Y:S01]  /*2830*/  @!P4 IMAD.IADD R56, R56, 0x1, -R2 ;  /* 0x000000013838c824 */ /* 0x000fe200078e0a02 */
[C---:B------:R-:W-:Y:S01]  /*2840*/  ISETP.GT.U32.AND P6, PT, R2.reuse, R55, PT ;  /* 0x000000370200720c */ /* 0x040fe20003fc4070 */
[----:B------:R-:W-:Y:S01]  /*2850*/  @!P1 IMAD.MOV R54, RZ, RZ, -R54 ;  /* 0x000000ffff369224 */ /* 0x000fe200078e0a36 */
[C---:B------:R-:W-:Y:S01]  /*2860*/  ISETP.GT.U32.AND P1, PT, R2.reuse, R61, PT ;  /* 0x0000003d0200720c */ /* 0x040fe20003f24070 */
[C---:B------:R-:W-:Y:S01]  /*2870*/  VIADD R60, R129.reuse, 0x14 ;  /* 0x00000014813c7836 */ /* 0x040fe20000000000 */
[----:B------:R-:W-:Y:S01]  /*2880*/  ISETP.GT.U32.AND P4, PT, R2, R56, PT ;  /* 0x000000380200720c */ /* 0x000fe20003f84070 */
[----:B------:R-:W-:-:S02]  /*2890*/  VIADD R62, R129, 0x13 ;  /* 0x00000013813e7836 */ /* 0x000fc40000000000 */
[C---:B------:R-:W-:Y:S01]  /*28a0*/  VIADD R64, R129.reuse, 0x12 ;  /* 0x0000001281407836 */ /* 0x040fe20000000000 */
[----:B------:R-:W-:Y:S01]  /*28b0*/  IABS R63, R60 ;  /* 0x0000003c003f7213 */ /* 0x000fe20000000000 */
[----:B------:R-:W-:Y:S01]  /*28c0*/  VIADD R76, R129, 0x9 ;  /* 0x00000009814c7836 */ /* 0x000fe20000000000 */
[----:B------:R-:W-:Y:S01]  /*28d0*/  IABS R65, R62 ;  /* 0x0000003e00417213 */ /* 0x000fe20000000000 */
[--C-:B------:R-:W-:Y:S01]  /*28e0*/  @!P5 IMAD.IADD R59, R59, 0x1, -R2.reuse ;  /* 0x000000013b3bd824 */ /* 0x100fe200078e0a02 */
[----:B------:R-:W-:Y:S01]  /*28f0*/  IABS R67, R64 ;  /* 0x0000004000437213 */ /* 0x000fe20000000000 */
[--C-:B------:R-:W-:Y:S01]  /*2900*/  @!P6 IMAD.IADD R55, R55, 0x1, -R2.reuse ;  /* 0x000000013737e824 */ /* 0x100fe200078e0a02 */
[----:B------:R-:W-:Y:S01]  /*2910*/  ISETP.GE.AND P6, PT, R66, RZ, PT ;  /* 0x000000ff4200720c */ /* 0x000fe20003fc6270 */
[----:B------:R-:W-:Y:S01]  /*2920*/  @!P1 IMAD.IADD R61, R61, 0x1, -R2 ;  /* 0x000000013d3d9824 */ /* 0x000fe200078e0a02 */
[----:B------:R-:W-:Y:S01]  /*2930*/  ISETP.GT.U32.AND P5, PT, R2, R59, PT ;  /* 0x0000003b0200720c */ /* 0x000fe20003fa4070 */
[----:B------:R-:W-:Y:S01]  /*2940*/  IMAD.HI.U32 R58, R4, R63, RZ ;  /* 0x0000003f043a7227 */ /* 0x000fe200078e00ff */
[----:B------:R-:W-:-:S02]  /*2950*/  ISETP.GE.AND P1, PT, R62, RZ, PT ;  /* 0x000000ff3e00720c */ /* 0x000fc40003f26270 */
[----:B------:R-:W-:Y:S01]  /*2960*/  IABS R85, R76 ;  /* 0x0000004c00557213 */ /* 0x000fe20000000000 */
[----:B------:R-:W-:Y:S01]  /*2970*/  @!P4 IMAD.IADD R56, R56, 0x1, -R2 ;  /* 0x000000013838c824 */ /* 0x000fe200078e0a02 */
[----:B------:R-:W-:Y:S01]  /*2980*/  ISETP.GE.AND P4, PT, R60, RZ, PT ;  /* 0x000000ff3c00720c */ /* 0x000fe20003f86270 */
[----:B------:R-:W-:-:S04]  /*2990*/  IMAD.HI.U32 R60, R4, R65, RZ ;  /* 0x00000041043c7227 */ /* 0x000fc800078e00ff */
[----:B------:R-:W-:Y:S01]  /*29a0*/  @!P3 IMAD.MOV R55, RZ, RZ, -R55 ;  /* 0x000000ffff37b224 */ /* 0x000fe200078e0a37 */
[----:B------:R-:W-:Y:S01]  /*29b0*/  ISETP.GT.U32.AND P3, PT, R2, R61, PT ;  /* 0x0000003d0200720c */ /* 0x000fe20003f64070 */
[----:B------:R-:W-:Y:S01]  /*29c0*/  IMAD.MOV R58, RZ, RZ, -R58 ;  /* 0x000000ffff3a7224 */ /* 0x000fe200078e0a3a */
[----:B------:R-:W-:Y:S01]  /*29d0*/  IADD3 R60, PT, PT, -R60, RZ, RZ ;  /* 0x000000ff3c3c7210 */ /* 0x000fe20007ffe1ff */
[----:B------:R-:W-:Y:S02]  /*29e0*/  @!P5 IMAD.IADD R59, R59, 0x1, -R2 ;  /* 0x000000013b3bd824 */ /* 0x000fe400078e0a02 */
[C---:B------:R-:W-:Y:S02]  /*29f0*/  IMAD R63, R2.reuse, R58, R63 ;  /* 0x0000003a023f7224 */ /* 0x040fe400078e023f */
[C---:B------:R-:W-:Y:S02]  /*2a00*/  IMAD R65, R2.reuse, R60, R65 ;  /* 0x0000003c02417224 */ /* 0x040fe400078e0241 */
[----:B------:R-:W-:Y:S01]  /*2a10*/  VIADD R62, R129, 0x11 ;  /* 0x00000011813e7836 */ /* 0x000fe20000000000 */
[----:B------:R-:W-:Y:S01]  /*2a20*/  ISETP.GT.U32.AND P5, PT, R2, R63, PT ;  /* 0x0000003f0200720c */ /* 0x000fe20003fa4070 */
[----:B------:R-:W-:-:S03]  /*2a30*/  IMAD.HI.U32 R58, R4, R67, RZ ;  /* 0x00000043043a7227 */ /* 0x000fc600078e00ff */
[----:B------:R-:W-:Y:S01]  /*2a40*/  IABS R69, R62 ;  /* 0x0000003e00457213 */ /* 0x000fe20000000000 */
[----:B------:R-:W-:Y:S01]  /*2a50*/  @!P3 IMAD.IADD R61, R61, 0x1, -R2 ;  /* 0x000000013d3db824 */ /* 0x000fe200078e0a02 */
[C---:B------:R-:W-:Y:S01]  /*2a60*/  ISETP.GT.U32.AND P3, PT, R2.reuse, R65, PT ;  /* 0x000000410200720c */ /* 0x040fe20003f64070 */
[----:B------:R-:W-:Y:S02]  /*2a70*/  IMAD.MOV R58, RZ, RZ, -R58 ;  /* 0x000000ffff3a7224 */ /* 0x000fe400078e0a3a */
[----:B------:R-:W-:Y:S02]  /*2a80*/  @!P2 IMAD.MOV R59, RZ, RZ, -R59 ;  /* 0x000000ffff3ba224 */ /* 0x000fe400078e0a3b */
[----:B------:R-:W-:Y:S02]  /*2a90*/  IMAD R67, R2, R58, R67 ;  /* 0x0000003a02437224 */ /* 0x000fe400078e0243 */
[----:B------:R-:W-:Y:S02]  /*2aa0*/  @!P5 IMAD.IADD R63, R63, 0x1, -R2 ;  /* 0x000000013f3fd824 */ /* 0x000fe400078e0a02 */
[----:B------:R-:W-:Y:S01]  /*2ab0*/  IMAD.HI.U32 R58, R4, R69, RZ ;  /* 0x00000045043a7227 */ /* 0x000fe200078e00ff */
[----:B------:R-:W-:-:S03]  /*2ac0*/  ISETP.GT.U32.AND P5, PT, R2, R67, PT ;  /* 0x000000430200720c */ /* 0x000fc60003fa4070 */
[----:B------:R-:W-:Y:S01]  /*2ad0*/  @!P3 IMAD.IADD R65, R65, 0x1, -R2 ;  /* 0x000000014141b824 */ /* 0x000fe200078e0a02 */
[C---:B------:R-:W-:Y:S01]  /*2ae0*/  ISETP.GT.U32.AND P3, PT, R2.reuse, R63, PT ;  /* 0x0000003f0200720c */ /* 0x040fe20003f64070 */
[----:B------:R-:W-:Y:S02]  /*2af0*/  IMAD.MOV R58, RZ, RZ, -R58 ;  /* 0x000000ffff3a7224 */ /* 0x000fe400078e0a3a */
[----:B------:R-:W-:Y:S01]  /*2b00*/  VIADD R66, R129, 0x10 ;  /* 0x0000001081427836 */ /* 0x000fe20000000000 */
[C---:B------:R-:W-:Y:S01]  /*2b10*/  ISETP.GT.U32.AND P2, PT, R2.reuse, R65, PT ;  /* 0x000000410200720c */ /* 0x040fe20003f44070 */
[----:B------:R-:W-:Y:S02]  /*2b20*/  IMAD R69, R2, R58, R69 ;  /* 0x0000003a02457224 */ /* 0x000fe400078e0245 */
[----:B------:R-:W-:Y:S01]  /*2b30*/  IMAD.HI.U32 R58, R4, R73, RZ ;  /* 0x00000049043a7227 */ /* 0x000fe200078e00ff */
[----:B------:R-:W-:-:S03]  /*2b40*/  IABS R71, R66 ;  /* 0x0000004200477213 */ /* 0x000fc60000000000 */
[----:B------:R-:W-:Y:S02]  /*2b50*/  IMAD.MOV R58, RZ, RZ, -R58 ;  /* 0x000000ffff3a7224 */ /* 0x000fe400078e0a3a */
[----:B------:R-:W-:Y:S01]  /*2b60*/  @!P3 IMAD.IADD R63, R63, 0x1, -R2 ;  /* 0x000000013f3fb824 */ /* 0x000fe200078e0a02 */
[----:B------:R-:W-:Y:S01]  /*2b70*/  ISETP.GT.U32.AND P3, PT, R2, R69, PT ;  /* 0x000000450200720c */ /* 0x000fe20003f64070 */
[----:B------:R-:W-:-:S04]  /*2b80*/  IMAD.HI.U32 R60, R4, R71, RZ ;  /* 0x00000047043c7227 */ /* 0x000fc800078e00ff */
[----:B------:R-:W-:Y:S01]  /*2b90*/  @!P2 IMAD.IADD R65, R65, 0x1, -R2 ;  /* 0x000000014141a824 */ /* 0x000fe200078e0a02 */
[----:B------:R-:W-:Y:S01]  /*2ba0*/  ISETP.GE.AND P2, PT, R66, RZ, PT ;  /* 0x000000ff4200720c */ /* 0x000fe20003f46270 */
[----:B------:R-:W-:Y:S02]  /*2bb0*/  IMAD.MOV R60, RZ, RZ, -R60 ;  /* 0x000000ffff3c7224 */ /* 0x000fe400078e0a3c */
[----:B------:R-:W-:Y:S02]  /*2bc0*/  VIADD R66, R129, 0xd ;  /* 0x0000000d81427836 */ /* 0x000fe40000000000 */
[C---:B------:R-:W-:Y:S02]  /*2bd0*/  IMAD R71, R2.reuse, R60, R71 ;  /* 0x0000003c02477224 */ /* 0x040fe400078e0247 */
[----:B------:R-:W-:Y:S01]  /*2be0*/  @!P3 IMAD.IADD R69, R69, 0x1, -R2 ;  /* 0x000000014545b824 */ /* 0x000fe200078e0a02 */
[----:B------:R-:W-:Y:S01]  /*2bf0*/  IABS R77, R66 ;  /* 0x00000042004d7213 */ /* 0x000fe20000000000 */
[----:B------:R-:W-:-:S02]  /*2c00*/  IMAD R73, R2, R58, R73 ;  /* 0x0000003a02497224 */ /* 0x000fc400078e0249 */
[----:B------:R-:W-:Y:S01]  /*2c10*/  IMAD.HI.U32 R60, R4, R75, RZ ;  /* 0x0000004b043c7227 */ /* 0x000fe200078e00ff */
[----:B------:R-:W-:-:S03]  /*2c20*/  ISETP.GT.U32.AND P3, PT, R2, R69, PT ;  /* 0x000000450200720c */ /* 0x000fc60003f64070 */
[----:B------:R-:W-:Y:S02]  /*2c30*/  IMAD.MOV R60, RZ, RZ, -R60 ;  /* 0x000000ffff3c7224 */ /* 0x000fe400078e0a3c */
[----:B------:R-:W-:-:S04]  /*2c40*/  IMAD.HI.U32 R58, R4, R77, RZ ;  /* 0x0000004d043a7227 */ /* 0x000fc800078e00ff */
[----:B------:R-:W-:Y:S01]  /*2c50*/  @!P4 IMAD.MOV R63, RZ, RZ, -R63 ;  /* 0x000000ffff3fc224 */ /* 0x000fe200078e0a3f */
[C---:B------:R-:W-:Y:S01]  /*2c60*/  ISETP.GT.U32.AND P4, PT, R2.reuse, R71, PT ;  /* 0x000000470200720c */ /* 0x040fe20003f84070 */
[C---:B------:R-:W-:Y:S02]  /*2c70*/  IMAD R75, R2.reuse, R60, R75 ;  /* 0x0000003c024b7224 */ /* 0x040fe400078e024b */
[----:B------:R-:W-:Y:S01]  /*2c80*/  @!P3 IMAD.IADD R69, R69, 0x1, -R2 ;  /* 0x000000014545b824 */ /* 0x000fe200078e0a02 */
[C---:B------:R-:W-:Y:S01]  /*2c90*/  ISETP.GT.U32.AND P3, PT, R2.reuse, R73, PT ;  /* 0x000000490200720c */ /* 0x040fe20003f64070 */
[----:B------:R-:W-:Y:S02]  /*2ca0*/  IMAD.MOV R60, RZ, RZ, -R58 ;  /* 0x000000ffff3c7224 */ /* 0x000fe400078e0a3a */
[----:B------:R-:W-:Y:S02]  /*2cb0*/  @!P5 IMAD.IADD R67, R67, 0x1, -R2 ;  /* 0x000000014343d824 */ /* 0x000fe400078e0a02 */
[----:B------:R-:W-:-:S02]  /*2cc0*/  IMAD R77, R2, R60, R77 ;  /* 0x0000003c024d7224 */ /* 0x000fc400078e024d */
[----:B------:R-:W-:Y:S01]  /*2cd0*/  @!P6 IMAD.MOV R61, RZ, RZ, -R61 ;  /* 0x000000ffff3de224 */ /* 0x000fe200078e0a3d */
[----:B------:R-:W-:Y:S01]  /*2ce0*/  ISETP.GT.U32.AND P5, PT, R2, R67, PT ;  /* 0x000000430200720c */ /* 0x000fe20003fa4070 */
[----:B------:R-:W-:Y:S01]  /*2cf0*/  @!P4 IMAD.IADD R71, R71, 0x1, -R2 ;  /* 0x000000014747c824 */ /* 0x000fe200078e0a02 */
[----:B------:R-:W-:Y:S01]  /*2d00*/  ISETP.GE.AND P6, PT, R62, RZ, PT ;  /* 0x000000ff3e00720c */ /* 0x000fe20003fc6270 */
[----:B------:R-:W-:-:S03]  /*2d10*/  IMAD.HI.U32 R62, R4, R83, RZ ;  /* 0x00000053043e7227 */ /* 0x000fc600078e00ff */
[C---:B------:R-:W-:Y:S01]  /*2d20*/  ISETP.GT.U32.AND P4, PT, R2.reuse, R71, PT ;  /* 0x000000470200720c */ /* 0x040fe20003f84070 */
[----:B------:R-:W-:Y:S01]  /*2d30*/  @!P3 IMAD.IADD R73, R73, 0x1, -R2 ;  /* 0x000000014949b824 */ /* 0x000fe200078e0a02 */
[----:B------:R-:W-:Y:S01]  /*2d40*/  ISETP.GT.U32.AND P3, PT, R2, R77, PT ;  /* 0x0000004d0200720c */ /* 0x000fe20003f64070 */
[----:B------:R-:W-:Y:S02]  /*2d50*/  IMAD.MOV R62, RZ, RZ, -R62 ;  /* 0x000000ffff3e7224 */ /* 0x000fe400078e0a3e */
[----:B------:R-:W-:-:S04]  /*2d60*/  IMAD.HI.U32 R60, R4, R81, RZ ;  /* 0x00000051043c7227 */ /* 0x000fc800078e00ff */
[--C-:B------:R-:W-:Y:S01]  /*2d70*/  @!P5 IMAD.IADD R67, R67, 0x1, -R2.reuse ;  /* 0x000000014343d824 */ /* 0x100fe200078e0a02 */
[----:B------:R-:W-:Y:S01]  /*2d80*/  ISETP.GE.AND P5, PT, R68, RZ, PT ;  /* 0x000000ff4400720c */ /* 0x000fe20003fa6270 */
[----:B------:R-:W-:Y:S02]  /*2d90*/  VIADD R68, R129, 0xc ;  /* 0x0000000c81447836 */ /* 0x000fe40000000000 */
[--C-:B------:R-:W-:Y:S01]  /*2da0*/  @!P4 IMAD.IADD R71, R71, 0x1, -R2.reuse ;  /* 0x000000014747c824 */ /* 0x100fe200078e0a02 */
[C---:B------:R-:W-:Y:S01]  /*2db0*/  ISETP.GT.U32.AND P4, PT, R2.reuse, R75, PT ;  /* 0x0000004b0200720c */ /* 0x040fe20003f84070 */
[----:B------:R-:W-:Y:S01]  /*2dc0*/  @!P3 IMAD.IADD R77, R77, 0x1, -R2 ;  /* 0x000000014d4db824 */ /* 0x000fe200078e0a02 */
[----:B------:R-:W-:Y:S01]  /*2dd0*/  IABS R79, R68 ;  /* 0x00000044004f7213 */ /* 0x000fe20000000000 */
[C---:B------:R-:W-:Y:S02]  /*2de0*/  IMAD R83, R2.reuse, R62, R83 ;  /* 0x0000003e02537224 */ /* 0x040fe400078e0253 */
[----:B------:R-:W-:Y:S01]  /*2df0*/  IMAD.MOV R60, RZ, RZ, -R60 ;  /* 0x000000ffff3c7224 */ /* 0x000fe200078e0a3c */
[----:B------:R-:W-:Y:S01]  /*2e00*/  ISETP.GT.U32.AND P3, PT, R2, R77, PT ;  /* 0x0000004d0200720c */ /* 0x000fe20003f64070 */
[----:B------:R-:W-:-:S04]  /*2e10*/  IMAD.HI.U32 R58, R4, R79, RZ ;  /* 0x0000004f043a7227 */ /* 0x000fc800078e00ff */
[----:B------:R-:W-:Y:S02]  /*2e20*/  IMAD.MOV R58, RZ, RZ, -R58 ;  /* 0x000000ffff3a7224 */ /* 0x000fe400078e0a3a */
[----:B------:R-:W-:Y:S01]  /*2e30*/  @!P4 IMAD.IADD R75, R75, 0x1, -R2 ;  /* 0x000000014b4bc824 */ /* 0x000fe200078e0a02 */
[C---:B------:R-:W-:Y:S01]  /*2e40*/  ISETP.GT.U32.AND P4, PT, R2.reuse, R73, PT ;  /* 0x000000490200720c */ /* 0x040fe20003f84070 */
[----:B------:R-:W-:Y:S02]  /*2e50*/  IMAD R79, R2, R58, R79 ;  /* 0x0000003a024f7224 */ /* 0x000fe400078e024f */
[----:B------:R-:W-:-:S04]  /*2e60*/  IMAD.HI.U32 R58, R4, R87, RZ ;  /* 0x00000057043a7227 */ /* 0x000fc800078e00ff */
[----:B------:R-:W-:Y:S01]  /*2e70*/  @!P3 IMAD.IADD R77, R77, 0x1, -R2 ;  /* 0x000000014d4db824 */ /* 0x000fe200078e0a02 */
[C---:B------:R-:W-:Y:S01]  /*2e80*/  ISETP.GT.U32.AND P3, PT, R2.reuse, R83, PT ;  /* 0x000000530200720c */ /* 0x040fe20003f64070 */
[C---:B------:R-:W-:Y:S02]  /*2e90*/  IMAD R81, R2.reuse, R60, R81 ;  /* 0x0000003c02517224 */ /* 0x040fe400078e0251 */
[----:B------:R-:W-:Y:S02]  /*2ea0*/  IMAD.MOV R60, RZ, RZ, -R58 ;  /* 0x000000ffff3c7224 */ /* 0x000fe400078e0a3a */
[----:B------:R-:W-:Y:S01]  /*2eb0*/  @!P1 IMAD.MOV R65, RZ, RZ, -R65 ;  /* 0x000000ffff419224 */ /* 0x000fe200078e0a41 */
[C---:B------:R-:W-:Y:S01]  /*2ec0*/  ISETP.GT.U32.AND P1, PT, R2.reuse, R75, PT ;  /* 0x0000004b0200720c */ /* 0x040fe20003f24070 */
[----:B------:R-:W-:Y:S02]  /*2ed0*/  IMAD R87, R2, R60, R87 ;  /* 0x0000003c02577224 */ /* 0x000fe400078e0257 */
[----:B------:R-:W-:-:S04]  /*2ee0*/  IMAD.HI.U32 R58, R4, R89, RZ ;  /* 0x00000059043a7227 */ /* 0x000fc800078e00ff */
[----:B------:R-:W-:Y:S01]  /*2ef0*/  @!P3 IADD3 R83, PT, PT, R83, -R2, RZ ;  /* 0x800000025353b210 */ /* 0x000fe20007ffe0ff */
[----:B------:R-:W-:Y:S01]  /*2f00*/  @!P0 IMAD.MOV R56, RZ, RZ, -R56 ;  /* 0x000000ffff388224 */ /* 0x000fe200078e0a38 */
[----:B------:R-:W-:Y:S01]  /*2f10*/  ISETP.GT.U32.AND P3, PT, R2, R87, PT ;  /* 0x000000570200720c */ /* 0x000fe20003f64070 */
[----:B------:R-:W-:Y:S01]  /*2f20*/  @!P4 IMAD.IADD R73, R73, 0x1, -R2 ;  /* 0x000000014949c824 */ /* 0x000fe200078e0a02 */
[----:B------:R-:W-:Y:S01]  /*2f30*/  ISETP.GE.AND P0, PT, R64, RZ, PT ;  /* 0x000000ff4000720c */ /* 0x000fe20003f06270 */
[----:B------:R-:W-:Y:S01]  /*2f40*/  IMAD.HI.U32 R64, R4, R85, RZ ;  /* 0x0000005504407227 */ /* 0x000fe200078e00ff */
[----:B------:R-:W-:-:S03]  /*2f50*/  ISETP.GT.U32.AND P4, PT, R2, R79, PT ;  /* 0x0000004f0200720c */ /* 0x000fc60003f84070 */
[----:B------:R-:W-:Y:S02]  /*2f60*/  VIADD R82, R129, 0x6 ;  /* 0x0000000681527836 */ /* 0x000fe40000000000 */
[----:B------:R-:W-:Y:S02]  /*2f70*/  IMAD.MOV R58, RZ, RZ, -R58 ;  /* 0x000000ffff3a7224 */ /* 0x000fe400078e0a3a */
[----:B------:R-:W-:Y:S01]  /*2f80*/  IMAD.MOV R64, RZ, RZ, -R64 ;  /* 0x000000ffff407224 */ /* 0x000fe200078e0a40 */
[----:B------:R-:W-:Y:S01]  /*2f90*/  IABS R91, R82 ;  /* 0x00000052005b7213 */ /* 0x000fe20000000000 */
[C---:B------:R-:W-:Y:S02]  /*2fa0*/  IMAD R89, R2.reuse, R58, R89 ;  /* 0x0000003a02597224 */ /* 0x040fe400078e0259 */
[C---:B------:R-:W-:Y:S02]  /*2fb0*/  IMAD R85, R2.reuse, R64, R85 ;  /* 0x0000004002557224 */ /* 0x040fe400078e0255 */
[--C-:B------:R-:W-:Y:S01]  /*2fc0*/  @!P3 IMAD.IADD R87, R87, 0x1, -R2.reuse ;  /* 0x000000015757b824 */ /* 0x100fe200078e0a02 */
[C---:B------:R-:W-:Y:S01]  /*2fd0*/  ISETP.GT.U32.AND P3, PT, R2.reuse, R89, PT ;  /* 0x000000590200720c */ /* 0x040fe20003f64070 */
[----:B------:R-:W-:Y:S01]  /*2fe0*/  @!P1 IMAD.IADD R75, R75, 0x1, -R2 ;  /* 0x000000014b4b9824 */ /* 0x000fe200078e0a02 */
[----:B------:R-:W-:Y:S01]  /*2ff0*/  ISETP.GT.U32.AND P1, PT, R2, R81, PT ;  /* 0x000000510200720c */ /* 0x000fe20003f24070 */
[----:B------:R-:W-:-:S04]  /*3000*/  IMAD.HI.U32 R60, R4, R91, RZ ;  /* 0x0000005b043c7227 */ /* 0x000fc800078e00ff */
[----:B------:R-:W-:Y:S01]  /*3010*/  @!P4 IMAD.IADD R79, R79, 0x1, -R2 ;  /* 0x000000014f4fc824 */ /* 0x000fe200078e0a02 */
[C---:B------:R-:W-:Y:S01]  /*3020*/  ISETP.GT.U32.AND P4, PT, R2.reuse, R85, PT ;  /* 0x000000550200720c */ /* 0x040fe20003f84070 */
[----:B------:R-:W-:Y:S02]  /*3030*/  IMAD.MOV R60, RZ, RZ, -R60 ;  /* 0x000000ffff3c7224 */ /* 0x000fe400078e0a3c */
[----:B------:R-:W-:Y:S02]  /*3040*/  VIADD R84, R129, 0x5 ;  /* 0x0000000581547836 */ /* 0x000fe40000000000 */
[C---:B------:R-:W-:Y:S02]  /*3050*/  IMAD R91, R2.reuse, R60, R91 ;  /* 0x0000003c025b7224 */ /* 0x040fe400078e025b */
[--C-:B------:R-:W-:Y:S01]  /*3060*/  @!P3 IMAD.IADD R89, R89, 0x1, -R2.reuse ;  /* 0x000000015959b824 */ /* 0x100fe200078e0a02 */
[----:B------:R-:W-:Y:S01]  /*3070*/  IABS R93, R84 ;  /* 0x00000054005d7213 */ /* 0x000fe20000000000 */
[--C-:B------:R-:W-:Y:S01]  /*3080*/  @!P1 IMAD.IADD R81, R81, 0x1, -R2.reuse ;  /* 0x0000000151519824 */ /* 0x100fe200078e0a02 */
[----:B------:R-:W-:Y:S01]  /*3090*/  ISETP.GT.U32.AND P3, PT, R2, R91, PT ;  /* 0x0000005b0200720c */ /* 0x000fe20003f64070 */
[----:B------:R-:W-:Y:S01]  /*30a0*/  VIADD R86, R129, 0x2 ;  /* 0x0000000281567836 */ /* 0x000fe20000000000 */
[----:B------:R-:W-:Y:S01]  /*30b0*/  ISETP.GE.AND P1, PT, R70, RZ, PT ;  /* 0x000000ff4600720c */ /* 0x000fe20003f26270 */
[----:B------:R-:W-:Y:S01]  /*30c0*/  @!P4 IMAD.IADD R85, R85, 0x1, -R2 ;  /* 0x000000015555c824 */ /* 0x000fe200078e0a02 */
[----:B------:R-:W-:Y:S01]  /*30d0*/  ISETP.GE.AND P4, PT, R66, RZ, PT ;  /* 0x000000ff4200720c */ /* 0x000fe20003f86270 */
[C---:B------:R-:W-:Y:S01]  /*30e0*/  VIADD R66, R129.reuse, 0x4 ;  /* 0x0000000481427836 */ /* 0x040fe20000000000 */
[----:B------:R-:W-:Y:S01]  /*30f0*/  IABS R99, R86 ;  /* 0x0000005600637213 */ /* 0x000fe20000000000 */
[----:B------:R-:W-:-:S02]  /*3100*/  VIADD R70, R129, 0x3 ;  /* 0x0000000381467836 */ /* 0x000fc40000000000 */
[----:B------:R-:W-:Y:S01]  /*3110*/  VIADD R88, R129, 0x1 ;  /* 0x0000000181587836 */ /* 0x000fe20000000000 */
[----:B------:R-:W-:Y:S01]  /*3120*/  IABS R95, R66 ;  /* 0x00000042005f7213 */ /* 0x000fe20000000000 */
[----:B------:R-:W-:Y:S01]  /*3130*/  IMAD.HI.U32 R62, R4, R93, RZ ;  /* 0x0000005d043e7227 */ /* 0x000fe200078e00ff */
[----:B------:R-:W-:Y:S02]  /*3140*/  IABS R97, R70 ;  /* 0x0000004600617213 */ /* 0x000fe40000000000 */
[----:B------:R-:W-:Y:S01]  /*3150*/  IABS R101, R88 ;  /* 0x0000005800657213 */ /* 0x000fe20000000000 */
[----:B------:R-:W-:Y:S02]  /*3160*/  IMAD.MOV R62, RZ, RZ, -R62 ;  /* 0x000000ffff3e7224 */ /* 0x000fe400078e0a3e */
[----:B------:R-:W-:Y:S01]  /*3170*/  @!P3 IMAD.IADD R91, R91, 0x1, -R2 ;  /* 0x000000015b5bb824 */ /* 0x000fe200078e0a02 */
[C---:B------:R-:W-:Y:S01]  /*3180*/  ISETP.GT.U32.AND P3, PT, R2.reuse, R81, PT ;  /* 0x000000510200720c */ /* 0x040fe20003f64070 */
[----:B------:R-:W-:Y:S01]  /*3190*/  @!P0 IMAD.MOV R67, RZ, RZ, -R67 ;  /* 0x000000ffff438224 */ /* 0x000fe200078e0a43 */
[C---:B------:R-:W-:Y:S01]  /*31a0*/  ISETP.GT.U32.AND P0, PT, R2.reuse, R79, PT ;  /* 0x0000004f0200720c */ /* 0x040fe20003f04070 */
[----:B------:R-:W-:Y:S01]  /*31b0*/  @!P2 IMAD.MOV R71, RZ, RZ, -R71 ;  /* 0x000000ffff47a224 */ /* 0x000fe200078e0a47 */
[C---:B------:R-:W-:Y:S01]  /*31c0*/  ISETP.GT.U32.AND P2, PT, R2.reuse, R83, PT ;  /* 0x000000530200720c */ /* 0x040fe20003f44070 */
[----:B------:R-:W-:Y:S01]  /*31d0*/  @!P5 IMAD.MOV R73, RZ, RZ, -R73 ;  /* 0x000000ffff49d224 */ /* 0x000fe200078e0a49 */
[C---:B------:R-:W-:Y:S01]  /*31e0*/  ISETP.GT.U32.AND P5, PT, R2.reuse, R85, PT ;  /* 0x000000550200720c */ /* 0x040fe20003fa4070 */
[----:B------:R-:W-:Y:S01]  /*31f0*/  @!P1 IMAD.MOV R75, RZ, RZ, -R75 ;  /* 0x000000ffff4b9224 */ /* 0x000fe200078e0a4b */
[C---:B------:R-:W-:Y:S01]  /*3200*/  ISETP.GT.U32.AND P1, PT, R2.reuse, R87, PT ;  /* 0x000000570200720c */ /* 0x040fe20003f24070 */
[----:B------:R-:W-:-:S02]  /*3210*/  IMAD R93, R2, R62, R93 ;  /* 0x0000003e025d7224 */ /* 0x000fc400078e025d */
[----:B------:R-:W-:-:S04]  /*3220*/  IMAD.HI.U32 R58, R4, R95, RZ ;  /* 0x0000005f043a7227 */ /* 0x000fc800078e00ff */
[----:B------:R-:W-:-:S04]  /*3230*/  IMAD.HI.U32 R60, R4, R97, RZ ;  /* 0x00000061043c7227 */ /* 0x000fc800078e00ff */
[C---:B------:R-:W-:Y:S02]  /*3240*/  IMAD.HI.U32 R62, R4.reuse, R99, RZ ;  /* 0x00000063043e7227 */ /* 0x040fe400078e00ff */
[----:B------:R-:W-:Y:S02]  /*3250*/  @!P1 IADD3 R87, PT, PT, R87, -R2, RZ ;  /* 0x8000000257579210 */ /* 0x000fe40007ffe0ff */
[----:B------:R-:W-:-:S04]  /*3260*/  IMAD.HI.U32 R64, R4, R101, RZ ;  /* 0x0000006504407227 */ /* 0x000fc800078e00ff */
[----:B------:R-:W-:Y:S02]  /*3270*/  IMAD.MOV R58, RZ, RZ, -R58 ;  /* 0x000000ffff3a7224 */ /* 0x000fe400078e0a3a */
[----:B------:R-:W-:Y:S02]  /*3280*/  IMAD.MOV R60, RZ, RZ, -R60 ;  /* 0x000000ffff3c7224 */ /* 0x000fe400078e0a3c */
[----:B------:R-:W-:Y:S02]  /*3290*/  IMAD.MOV R62, RZ, RZ, -R62 ;  /* 0x000000ffff3e7224 */ /* 0x000fe400078e0a3e */
[----:B------:R-:W-:Y:S02]  /*32a0*/  IMAD.MOV R64, RZ, RZ, -R64 ;  /* 0x000000ffff407224 */ /* 0x000fe400078e0a40 */
[C---:B------:R-:W-:Y:S02]  /*32b0*/  IMAD R95, R2.reuse, R58, R95 ;  /* 0x0000003a025f7224 */ /* 0x040fe400078e025f */
[----:B------:R-:W-:-:S02]  /*32c0*/  IMAD R97, R2, R60, R97 ;  /* 0x0000003c02617224 */ /* 0x000fc400078e0261 */
[C---:B------:R-:W-:Y:S02]  /*32d0*/  IMAD R99, R2.reuse, R62, R99 ;  /* 0x0000003e02637224 */ /* 0x040fe400078e0263 */
[C---:B------:R-:W-:Y:S02]  /*32e0*/  IMAD R101, R2.reuse, R64, R101 ;  /* 0x0000004002657224 */ /* 0x040fe400078e0265 */
[----:B------:R-:W-:Y:S01]  /*32f0*/  @!P6 IMAD.MOV R69, RZ, RZ, -R69 ;  /* 0x000000ffff45e224 */ /* 0x000fe200078e0a45 */
[----:B------:R-:W-:Y:S01]  /*3300*/  ISETP.GT.U32.AND P6, PT, R2, R89, PT ;  /* 0x000000590200720c */ /* 0x000fe20003fc4070 */
[----:B------:R-:W-:Y:S01]  /*3310*/  IMAD.HI.U32 R4, R4, R103, RZ ;  /* 0x0000006704047227 */ /* 0x000fe200078e00ff */
[----:B------:R-:W-:-:S03]  /*3320*/  ISETP.GT.U32.AND P1, PT, R2, R101, PT ;  /* 0x000000650200720c */ /* 0x000fc60003f24070 */
[----:B------:R-:W-:Y:S01]  /*3330*/  @!P4 IMAD.MOV R77, RZ, RZ, -R77 ;  /* 0x000000ffff4dc224 */ /* 0x000fe200078e0a4d */
[C---:B------:R-:W-:Y:S01]  /*3340*/  ISETP.GT.U32.AND P4, PT, R2.reuse, R91, PT ;  /* 0x0000005b0200720c */ /* 0x040fe20003f84070 */
[--C-:B------:R-:W-:Y:S01]  /*3350*/  @!P0 IMAD.IADD R79, R79, 0x1, -R2.reuse ;  /* 0x000000014f4f8824 */ /* 0x100fe200078e0a02 */
[C---:B------:R-:W-:Y:S01]  /*3360*/  ISETP.GT.U32.AND P0, PT, R2.reuse, R93, PT ;  /* 0x0000005d0200720c */ /* 0x040fe20003f04070 */
[--C-:B------:R-:W-:Y:S01]  /*3370*/  @!P3 IMAD.IADD R81, R81, 0x1, -R2.reuse ;  /* 0x000000015151b824 */ /* 0x100fe200078e0a02 */
[C---:B------:R-:W-:Y:S01]  /*3380*/  ISETP.GT.U32.AND P3, PT, R2.reuse, R95, PT ;  /* 0x0000005f0200720c */ /* 0x040fe20003f64070 */
[--C-:B------:R-:W-:Y:S01]  /*3390*/  @!P2 IMAD.IADD R83, R83, 0x1, -R2.reuse ;  /* 0x000000015353a824 */ /* 0x100fe200078e0a02 */
[C---:B------:R-:W-:Y:S01]  /*33a0*/  ISETP.GT.U32.AND P2, PT, R2.reuse, R97, PT ;  /* 0x000000610200720c */ /* 0x040fe20003f44070 */
[----:B------:R-:W-:Y:S01]  /*33b0*/  @!P5 IMAD.IADD R85, R85, 0x1, -R2 ;  /* 0x000000015555d824 */ /* 0x000fe200078e0a02 */
[----:B------:R-:W-:Y:S01]  /*33c0*/  ISETP.GT.U32.AND P5, PT, R2, R99, PT ;  /* 0x000000630200720c */ /* 0x000fe20003fa4070 */
[----:B------:R-:W-:-:S02]  /*33d0*/  IMAD.MOV R4, RZ, RZ, -R4 ;  /* 0x000000ffff047224 */ /* 0x000fc400078e0a04 */
[--C-:B------:R-:W-:Y:S02]  /*33e0*/  @!P6 IMAD.IADD R89, R89, 0x1, -R2.reuse ;  /* 0x000000015959e824 */ /* 0x100fe400078e0a02 */
[----:B------:R-:W-:Y:S02]  /*33f0*/  IMAD R103, R2, R4, R103 ;  /* 0x0000000402677224 */ /* 0x000fe400078e0267 */
[--C-:B------:R-:W-:Y:S01]  /*3400*/  @!P4 IMAD.IADD R91, R91, 0x1, -R2.reuse ;  /* 0x000000015b5bc824 */ /* 0x100fe200078e0a02 */
[----:B------:R-:W-:Y:S01]  /*3410*/  ISETP.GE.AND P4, PT, R68, RZ, PT ;  /* 0x000000ff4400720c */ /* 0x000fe20003f86270 */
[--C-:B------:R-:W-:Y:S01]  /*3420*/  @!P0 IMAD.IADD R93, R93, 0x1, -R2.reuse ;  /* 0x000000015d5d8824 */ /* 0x100fe200078e0a02 */
[----:B------:R-:W-:Y:S01]  /*3430*/  ISETP.GT.U32.AND P6, PT, R2, R103, PT ;  /* 0x000000670200720c */ /* 0x000fe20003fc4070 */
[--C-:B------:R-:W-:Y:S01]  /*3440*/  @!P3 IMAD.IADD R95, R95, 0x1, -R2.reuse ;  /* 0x000000015f5fb824 */ /* 0x100fe200078e0a02 */
[----:B------:R-:W-:Y:S01]  /*3450*/  ISETP.GE.AND P0, PT, R72, RZ, PT ;  /* 0x000000ff4800720c */ /* 0x000fe20003f06270 */
[--C-:B------:R-:W-:Y:S01]  /*3460*/  @!P2 IMAD.IADD R97, R97, 0x1, -R2.reuse ;  /* 0x000000016161a824 */ /* 0x100fe200078e0a02 */
[----:B------:R-:W-:Y:S01]  /*3470*/  ISETP.GE.AND P3, PT, R74, RZ, PT ;  /* 0x000000ff4a00720c */ /* 0x000fe20003f66270 */
[--C-:B------:R-:W-:Y:S01]  /*3480*/  @!P5 IMAD.IADD R99, R99, 0x1, -R2.reuse ;  /* 0x000000016363d824 */ /* 0x100fe200078e0a02 */
[----:B------:R-:W-:Y:S01]  /*3490*/  ISETP.GE.AND P2, PT, R76, RZ, PT ;  /* 0x000000ff4c00720c */ /* 0x000fe20003f46270 */
[--C-:B------:R-:W-:Y:S01]  /*34a0*/  @!P1 IMAD.IADD R101, R101, 0x1, -R2.reuse ;  /* 0x0000000165659824 */ /* 0x100fe200078e0a02 */
[----:B------:R-:W-:Y:S01]  /*34b0*/  ISETP.GE.AND P5, PT, R78, RZ, PT ;  /* 0x000000ff4e00720c */ /* 0x000fe20003fa6270 */
[----:B------:R-:W-:Y:S01]  /*34c0*/  IMAD R42, R42, UR9, RZ ;  /* 0x000000092a2a7c24 */ /* 0x000fe2000f8e02ff */
[----:B------:R-:W-:Y:S01]  /*34d0*/  ISETP.GE.AND P1, PT, R80, RZ, PT ;  /* 0x000000ff5000720c */ /* 0x000fe20003f26270 */
[----:B------:R-:W-:Y:S01]  /*34e0*/  @!P4 IMAD.MOV R79, RZ, RZ, -R79 ;  /* 0x000000ffff4fc224 */ /* 0x000fe200078e0a4f */
[----:B------:R-:W-:Y:S01]  /*34f0*/  ISETP.GT.U32.AND P4, PT, R2, R93, PT ;  /* 0x0000005d0200720c */ /* 0x000fe20003f84070 */
[--C-:B------:R-:W-:Y:S01]  /*3500*/  @!P6 IMAD.IADD R103, R103, 0x1, -R2.reuse ;  /* 0x000000016767e824 */ /* 0x100fe200078e0a02 */
[----:B------:R-:W-:Y:S01]  /*3510*/  ISETP.GE.AND P6, PT, R82, RZ, PT ;  /* 0x000000ff5200720c */ /* 0x000fe20003fc6270 */
        /* <DEDUP_REMOVED lines=9> */
[----:B------:R-:W-:Y:S01]  /*35b0*/  ISETP.GT.U32.AND P1, PT, R2, R103, PT ;  /* 0x000000670200720c */ /* 0x000fe20003f24070 */
[--C-:B------:R-:W-:Y:S01]  /*35c0*/  @!P4 IMAD.IADD R93, R93, 0x1, -R2.reuse ;  /* 0x000000015d5dc824 */ /* 0x100fe200078e0a02 */
[----:B------:R-:W-:Y:S01]  /*35d0*/  ISETP.GE.AND P4, PT, R84, RZ, PT ;  /* 0x000000ff5400720c */ /* 0x000fe20003f86270 */
[----:B------:R-:W-:Y:S01]  /*35e0*/  @!P6 IMAD.MOV R91, RZ, RZ, -R91 ;  /* 0x000000ffff5be224 */ /* 0x000fe200078e0a5b */
[----:B------:R-:W-:Y:S01]  /*35f0*/  ISETP.GE.AND P6, PT, R129, RZ, PT ;  /* 0x000000ff8100720c */ /* 0x000fe20003fc6270 */
        /* <DEDUP_REMOVED lines=8> */
[----:B------:R-:W-:Y:S01]  /*3680*/  @!P1 IMAD.IADD R103, R103, 0x1, -R2 ;  /* 0x0000000167679824 */ /* 0x000fe200078e0a02 */
[----:B------:R-:W-:Y:S01]  /*3690*/  ISETP.NE.AND P1, PT, R57, RZ, PT ;  /* 0x000000ff3900720c */ /* 0x000fe20003f25270 */
[----:B------:R-:W-:Y:S01]  /*36a0*/  @!P4 IMAD.MOV R93, RZ, RZ, -R93 ;  /* 0x000000ffff5dc224 */ /* 0x000fe200078e0a5d */
[----:B------:R-:W-:Y:S01]  /*36b0*/  LOP3.LUT R2, RZ, R57, RZ, 0x33, !PT ;  /* 0x00000039ff027212 */ /* 0x000fe200078e33ff */
[----:B------:R-:W-:-:S02]  /*36c0*/  @!P6 IMAD.MOV R103, RZ, RZ, -R103 ;  /* 0x000000ffff67e224 */ /* 0x000fc400078e0a67 */
[----:B------:R-:W-:Y:S01]  /*36d0*/  @!P0 IMAD.MOV R95, RZ, RZ, -R95 ;  /* 0x000000ffff5f8224 */ /* 0x000fe200078e0a5f */
[C---:B------:R-:W-:Y:S01]  /*36e0*/  SEL R5, R2.reuse, R5, !P1 ;  /* 0x0000000502057207 */ /* 0x040fe20004800000 */
[----:B------:R-:W-:Y:S01]  /*36f0*/  @!P3 IMAD.MOV R97, RZ, RZ, -R97 ;  /* 0x000000ffff61b224 */ /* 0x000fe200078e0a61 */
[C---:B------:R-:W-:Y:S01]  /*3700*/  SEL R10, R2.reuse, R10, !P1 ;  /* 0x0000000a020a7207 */ /* 0x040fe20004800000 */
[----:B------:R-:W-:Y:S01]  /*3710*/  @!P2 IMAD.MOV R99, RZ, RZ, -R99 ;  /* 0x000000ffff63a224 */ /* 0x000fe200078e0a63 */
[C---:B------:R-:W-:Y:S01]  /*3720*/  SEL R9, R2.reuse, R9, !P1 ;  /* 0x0000000902097207 */ /* 0x040fe20004800000 */
[----:B-1----:R-:W-:Y:S01]  /*3730*/  IMAD R5, R5, UR7, RZ ;  /* 0x0000000705057c24 */ /* 0x002fe2000f8e02ff */
[----:B------:R-:W-:Y:S01]  /*3740*/  SEL R12, R2, R12, !P1 ;  /* 0x0000000c020c7207 */ /* 0x000fe20004800000 */
[----:B------:R-:W-:Y:S01]  /*3750*/  IMAD R10, R10, UR7, RZ ;  /* 0x000000070a0a7c24 */ /* 0x000fe2000f8e02ff */
[----:B------:R-:W-:Y:S01]  /*3760*/  @!P5 IADD3 R101, PT, PT, -R101, RZ, RZ ;  /* 0x000000ff6565d210 */ /* 0x000fe20007ffe1ff */
[----:B------:R-:W-:Y:S01]  /*3770*/  IMAD R9, R9, UR7, RZ ;  /* 0x0000000709097c24 */ /* 0x000fe2000f8e02ff */
[----:B------:R-:W-:Y:S01]  /*3780*/  SEL R17, R2, R17, !P1 ;  /* 0x0000001102117207 */ /* 0x000fe20004800000 */
[----:B------:R-:W-:Y:S01]  /*3790*/  IMAD R12, R12, UR7, RZ ;  /* 0x000000070c0c7c24 */ /* 0x000fe2000f8e02ff */
[C---:B------:R-:W-:Y:S01]  /*37a0*/  SEL R16, R2.reuse, R16, !P1 ;  /* 0x0000001002107207 */ /* 0x040fe20004800000 */
[----:B-----5:R-:W-:Y:S01]  /*37b0*/  IMAD R133, R133, UR6, RZ ;  /* 0x0000000685857c24 */ /* 0x020fe2000f8e02ff */
[----:B------:R-:W-:Y:S01]  /*37c0*/  SEL R19, R2, R19, !P1 ;  /* 0x0000001302137207 */ /* 0x000fe20004800000 */
[----:B------:R-:W-:Y:S01]  /*37d0*/  IMAD R17, R17, UR7, RZ ;  /* 0x0000000711117c24 */ /* 0x000fe2000f8e02ff */
[----:B---3--:R-:W-:Y:S01]  /*37e0*/  LEA R127, P6, R5, R152, 0x1 ;  /* 0x00000098057f7211 */ /* 0x008fe200078c08ff */
[----:B------:R-:W-:Y:S01]  /*37f0*/  IMAD R16, R16, UR7, RZ ;  /* 0x0000000710107c24 */ /* 0x000fe2000f8e02ff */
[C---:B------:R-:W-:Y:S01]  /*3800*/  SEL R35, R2.reuse, R35, !P1 ;  /* 0x0000002302237207 */ /* 0x040fe20004800000 */
[----:B------:R-:W-:Y:S01]  /*3810*/  IMAD R42, R151, UR9, RZ ;  /* 0x00000009972a7c24 */ /* 0x000fe2000f8e02ff */
[C---:B------:R-:W-:Y:S01]  /*3820*/  SEL R3, R2.reuse, R3, !P1 ;  /* 0x0000000302037207 */ /* 0x040fe20004800000 */
[----:B------:R-:W-:Y:S01]  /*3830*/  IMAD R42, R115, UR9, RZ ;  /* 0x00000009732a7c24 */ /* 0x000fe2000f8e02ff */
[C---:B------:R-:W-:Y:S01]  /*3840*/  SEL R6, R2.reuse, R6, !P1 ;  /* 0x0000000602067207 */ /* 0x040fe20004800000 */
[----:B------:R-:W-:Y:S01]  /*3850*/  IMAD R140, R35, UR7, RZ ;  /* 0x00000007238c7c24 */ /* 0x000fe2000f8e02ff */
[C---:B------:R-:W-:Y:S01]  /*3860*/  SEL R7, R2.reuse, R7, !P1 ;  /* 0x0000000702077207 */ /* 0x040fe20004800000 */
[----:B------:R-:W-:Y:S01]  /*3870*/  IMAD R3, R3, UR7, RZ ;  /* 0x0000000703037c24 */ /* 0x000fe2000f8e02ff */
[----:B------:R-:W-:Y:S01]  /*3880*/  SEL R8, R2, R8, !P1 ;  /* 0x0000000802087207 */ /* 0x000fe20004800000 */
[----:B------:R-:W-:Y:S01]  /*3890*/  IMAD R6, R6, UR7, RZ ;  /* 0x0000000706067c24 */ /* 0x000fe2000f8e02ff */
[C---:B------:R-:W-:Y:S01]  /*38a0*/  SEL R11, R2.reuse, R11, !P1 ;  /* 0x0000000b020b7207 */ /* 0x040fe20004800000 */
[----:B------:R-:W-:Y:S01]  /*38b0*/  IMAD R7, R7, UR7, RZ ;  /* 0x0000000707077c24 */ /* 0x000fe2000f8e02ff */
[----:B------:R-:W-:Y:S01]  /*38c0*/  SEL R13, R2, R13, !P1 ;  /* 0x0000000d020d7207 */ /* 0x000fe20004800000 */
        /* <DEDUP_REMOVED lines=101> */
[-C--:B------:R-:W-:Y:S01]  /*3f20*/  LEA R122, P0, R10, R152.reuse, 0x1 ;  /* 0x000000980a7a7211 */ /* 0x080fe200078008ff */
[----:B------:R-:W-:Y:S01]  /*3f30*/  IMAD R97, R97, UR7, RZ ;  /* 0x0000000761617c24 */ /* 0x000fe2000f8e02ff */
[-C--:B------:R-:W-:Y:S01]  /*3f40*/  LEA.HI.X.SX32 R119, R5, R153.reuse, 0x1, P6 ;  /* 0x0000009905777211 */ /* 0x080fe200030f0eff */
[----:B------:R-:W-:Y:S01]  /*3f50*/  IMAD R72, R2, UR7, RZ ;  /* 0x0000000702487c24 */ /* 0x000fe2000f8e02ff */
[-C--:B------:R-:W-:Y:S01]  /*3f60*/  LEA R123, P1, R9, R152.reuse, 0x1 ;  /* 0x00000098097b7211 */ /* 0x080fe200078208ff */
[----:B------:R-:W-:Y:S01]  /*3f70*/  IMAD R99, R99, UR7, RZ ;  /* 0x0000000763637c24 */ /* 0x000fe2000f8e02ff */
[-C--:B------:R-:W-:Y:S01]  /*3f80*/  LEA R118, P6, R12, R152.reuse, 0x1 ;  /* 0x000000980c767211 */ /* 0x080fe200078c08ff */
[----:B------:R-:W-:Y:S01]  /*3f90*/  IMAD R101, R101, UR7, RZ ;  /* 0x0000000765657c24 */ /* 0x000fe2000f8e02ff */
[-C--:B------:R-:W-:Y:S01]  /*3fa0*/  LEA.HI.X.SX32 R35, R10, R153.reuse, 0x1, P0 ;  /* 0x000000990a237211 */ /* 0x080fe200000f0eff */
[----:B------:R-:W-:Y:S01]  /*3fb0*/  IMAD R42, R112, UR9, RZ ;  /* 0x00000009702a7c24 */ /* 0x000fe2000f8e02ff */
[-C--:B------:R-:W-:Y:S01]  /*3fc0*/  LEA.HI.X.SX32 R37, R9, R153.reuse, 0x1, P1 ;  /* 0x0000009909257211 */ /* 0x080fe200008f0eff */
        /* <DEDUP_REMOVED lines=45> */
[-C--:B------:R-:W-:Y:S01]  /*42a0*/  LEA.HI.X.SX32 R41, R7, R153.reuse, 0x1, P3 ;  /* 0x0000009907297211 */ /* 0x080fe200018f0eff */
[----:B------:R-:W-:Y:S01]  /*42b0*/  IMAD R251, R251, UR9, RZ ;  /* 0x00000009fbfb7c24 */ /* 0x000fe2000f8e02ff */
[----:B------:R-:W-:Y:S01]  /*42c0*/  LEA.HI.X.SX32 R39, R8, R153, 0x1, P2 ;  /* 0x0000009908277211 */ /* 0x000fe200010f0eff */
[----:B------:R-:W-:Y:S01]  /*42d0*/  IMAD R45, R104, UR9, RZ ;  /* 0x00000009682d7c24 */ /* 0x000fe2000f8e02ff */
[-C--:B------:R-:W-:Y:S01]  /*42e0*/  LEA R183, P6, R77, R152.reuse, 0x1 ;  /* 0x000000984db77211 */ /* 0x080fe200078c08ff */
[----:B------:R-:W-:Y:S01]  /*42f0*/  IMAD R44, R102, UR9, RZ ;  /* 0x00000009662c7c24 */ /* 0x000fe2000f8e02ff */
[-C--:B------:R-:W-:Y:S01]  /*4300*/  LEA R116, P5, R13, R152.reuse, 0x1 ;  /* 0x000000980d747211 */ /* 0x080fe200078a08ff */
[----:B------:R-:W-:Y:S01]  /*4310*/  IMAD R43, R100, UR9, RZ ;  /* 0x00000009642b7c24 */ /* 0x000fe2000f8e02ff */
[-C--:B------:R-:W-:Y:S01]  /*4320*/  LEA R40, P3, R14, R152.reuse, 0x1 ;  /* 0x000000980e287211 */ /* 0x080fe200078608ff */
[----:B------:R-:W0:Y:S01]  /*4330*/  LDCU UR12, c[0x0][0x3a8] ;  /* 0x00007500ff0c77ac */ /* 0x000e220008000800 */
[----:B------:R-:W-:-:S02]  /*4340*/  LEA R38, P2, R15, R152, 0x1 ;  /* 0x000000980f267211 */ /* 0x000fc400078408ff */
[-C--:B------:R-:W-:Y:S02]  /*4350*/  LEA.HI.X.SX32 R33, R11, R153.reuse, 0x1, P4 ;  /* 0x000000990b217211 */ /* 0x080fe400020f0eff */
[----:B------:R-:W-:Y:S02]  /*4360*/  LEA R32, P4, R18, R152, 0x1 ;  /* 0x0000009812207211 */ /* 0x000fe400078808ff */
[-C--:B------:R-:W-:Y:S02]  /*4370*/  LEA.HI.X.SX32 R182, R77, R153.reuse, 0x1, P6 ;  /* 0x000000994db67211 */ /* 0x080fe400030f0eff */
[----:B------:R-:W-:Y:S02]  /*4380*/  CS2R R76, SRZ ;  /* 0x00000000004c7805 */ /* 0x000fe4000001ff00 */
[-C--:B------:R-:W-:Y:S02]  /*4390*/  LEA.HI.X.SX32 R29, R13, R153.reuse, 0x1, P5 ;  /* 0x000000990d1d7211 */ /* 0x080fe400028f0eff */
[----:B------:R-:W-:-:S02]  /*43a0*/  LEA.HI.X.SX32 R27, R14, R153, 0x1, P3 ;  /* 0x000000990e1b7211 */ /* 0x000fc400018f0eff */
[----:B------:R-:W-:Y:S02]  /*43b0*/  LEA.HI.X.SX32 R25, R15, R153, 0x1, P2 ;  /* 0x000000990f197211 */ /* 0x000fe400010f0eff */
[-C--:B------:R-:W-:Y:S02]  /*43c0*/  LEA R244, P6, R91, R152.reuse, 0x1 ;  /* 0x000000985bf47211 */ /* 0x080fe400078c08ff */
[-C--:B------:R-:W-:Y:S02]  /*43d0*/  LEA R28, P5, R57, R152.reuse, 0x1 ;  /* 0x00000098391c7211 */ /* 0x080fe400078a08ff */
[-C--:B------:R-:W-:Y:S02]  /*43e0*/  LEA R26, P3, R58, R152.reuse, 0x1 ;  /* 0x000000983a1a7211 */ /* 0x080fe400078608ff */
[-C--:B------:R-:W-:Y:S02]  /*43f0*/  LEA R24, P2, R60, R152.reuse, 0x1 ;  /* 0x000000983c187211 */ /* 0x080fe400078408ff */
[----:B------:R-:W-:-:S02]  /*4400*/  LEA R22, P1, R62, R152, 0x1 ;  /* 0x000000983e167211 */ /* 0x000fc400078208ff */
[-C--:B------:R-:W-:Y:S02]  /*4410*/  LEA R20, P0, R64, R152.reuse, 0x1 ;  /* 0x0000009840147211 */ /* 0x080fe400078008ff */
[-C--:B------:R-:W-:Y:S02]  /*4420*/  LEA.HI.X.SX32 R19, R18, R153.reuse, 0x1, P4 ;  /* 0x0000009912137211 */ /* 0x080fe400020f0eff */
[----:B------:R-:W-:Y:S02]  /*4430*/  LEA R18, P4, R66, R152, 0x1 ;  /* 0x0000009842127211 */ /* 0x000fe400078808ff */
[-C--:B------:R-:W-:Y:S02]  /*4440*/  LEA.HI.X.SX32 R233, R91, R153.reuse, 0x1, P6 ;  /* 0x000000995be97211 */ /* 0x080fe400030f0eff */
[----:B------:R-:W-:Y:S02]  /*4450*/  CS2R R90, SRZ ;  /* 0x00000000005a7805 */ /* 0x000fe4000001ff00 */
[----:B------:R-:W-:-:S02]  /*4460*/  LEA.HI.X.SX32 R15, R57, R153, 0x1, P5 ;  /* 0x00000099390f7211 */ /* 0x000fc400028f0eff */
[-C--:B------:R-:W-:Y:S02]  /*4470*/  LEA.HI.X.SX32 R13, R58, R153.reuse, 0x1, P3 ;  /* 0x000000993a0d7211 */ /* 0x080fe400018f0eff */
[-C--:B------:R-:W-:Y:S02]  /*4480*/  LEA.HI.X.SX32 R11, R60, R153.reuse, 0x1, P2 ;  /* 0x000000993c0b7211 */ /* 0x080fe400010f0eff */
[-C--:B------:R-:W-:Y:S02]  /*4490*/  LEA.HI.X.SX32 R9, R62, R153.reuse, 0x1, P1 ;  /* 0x000000993e097211 */ /* 0x080fe400008f0eff */
[----:B------:R-:W-:Y:S02]  /*44a0*/  CS2R R62, SRZ ;  /* 0x00000000003e7805 */ /* 0x000fe4000001ff00 */
[----:B------:R-:W-:Y:S02]  /*44b0*/  LEA.HI.X.SX32 R7, R64, R153, 0x1, P0 ;  /* 0x0000009940077211 */ /* 0x000fe400000f0eff */
[----:B------:R-:W-:-:S02]  /*44c0*/  LEA R240, P6, R54, R238, 0x1 ;  /* 0x000000ee36f07211 */ /* 0x000fc400078c08ff */
[-C--:B------:R-:W-:Y:S02]  /*44d0*/  LEA R14, P5, R70, R152.reuse, 0x1 ;  /* 0x00000098460e7211 */ /* 0x080fe400078a08ff */
[-C--:B------:R-:W-:Y:S02]  /*44e0*/  LEA R12, P3, R132, R152.reuse, 0x1 ;  /* 0x00000098840c7211 */ /* 0x080fe400078608ff */
[-C--:B------:R-:W-:Y:S02]  /*44f0*/  LEA R10, P2, R134, R152.reuse, 0x1 ;  /* 0x00000098860a7211 */ /* 0x080fe400078408ff */
[-C--:B------:R-:W-:Y:S02]  /*4500*/  LEA R8, P1, R135, R152.reuse, 0x1 ;  /* 0x0000009887087211 */ /* 0x080fe400078208ff */
[----:B------:R-:W-:Y:S02]  /*4510*/  LEA R6, P0, R136, R152, 0x1 ;  /* 0x0000009888067211 */ /* 0x000fe400078008ff */
[----:B------:R-:W-:-:S02]  /*4520*/  LEA.HI.X.SX32 R5, R66, R153, 0x1, P4 ;  /* 0x0000009942057211 */ /* 0x000fc400020f0eff */
[----:B------:R-:W-:Y:S02]  /*4530*/  LEA R4, P4, R137, R152, 0x1 ;  /* 0x0000009889047211 */ /* 0x000fe400078808ff */
[----:B------:R-:W-:Y:S01]  /*4540*/  LEA.HI.X.SX32 R239, R54, R239, 0x1, P6 ;  /* 0x000000ef36ef7211 */ /* 0x000fe200030f0eff */
[----:B------:R-:W-:Y:S01]  /*4550*/  IMAD.SHL.U32 R54, R53, 0x20, RZ ;  /* 0x0000002035367824 */ /* 0x000fe200078e00ff */
[-C--:B------:R-:W-:Y:S01]  /*4560*/  LEA.HI.X.SX32 R0, R70, R153.reuse, 0x1, P5 ;  /* 0x0000009946007211 */ /* 0x080fe200028f0eff */
[----:B------:R-:W-:Y:S01]  /*4570*/  IMAD.SHL.U32 R53, R92, 0x8, RZ ;  /* 0x000000085c357824 */ /* 0x000fe200078e00ff */
[-C--:B------:R-:W-:Y:S02]  /*4580*/  LEA.HI.X.SX32 R132, R132, R153.reuse, 0x1, P3 ;  /* 0x0000009984847211 */ /* 0x080fe400018f0eff */
[-C--:B------:R-:W-:Y:S01]  /*4590*/  LEA.HI.X.SX32 R134, R134, R153.reuse, 0x1, P2 ;  /* 0x0000009986867211 */ /* 0x080fe200010f0eff */
[----:B------:R1:W-:Y:S01]  /*45a0*/  STL [R1+0x4], R54 ;  /* 0x0000043601007387 */ /* 0x0003e20000100800 */
[----:B------:R-:W-:-:S02]  /*45b0*/  LEA.HI.X.SX32 R135, R135, R153, 0x1, P1 ;  /* 0x0000009987877211 */ /* 0x000fc400008f0eff */
[----:B------:R-:W-:Y:S01]  /*45c0*/  LEA.HI.X.SX32 R136, R136, R153, 0x1, P0 ;  /* 0x0000009988887211 */ /* 0x000fe200000f0eff */
[----:B------:R1:W-:Y:S01]  /*45d0*/  STL [R1+0x8], R53 ;  /* 0x0000083501007387 */ /* 0x0003e20000100800 */
[-C--:B------:R-:W-:Y:S02]  /*45e0*/  LEA R210, P5, R139, R152.reuse, 0x1 ;  /* 0x000000988bd27211 */ /* 0x080fe400078a08ff */
[-C--:B------:R-:W-:Y:S02]  /*45f0*/  LEA R212, P3, R140, R152.reuse, 0x1 ;  /* 0x000000988cd47211 */ /* 0x080fe400078608ff */
[-C--:B------:R-:W-:Y:S02]  /*4600*/  LEA R214, P2, R141, R152.reuse, 0x1 ;  /* 0x000000988dd67211 */ /* 0x080fe400078408ff */
[-C--:B------:R-:W-:Y:S02]  /*4610*/  LEA R216, P1, R142, R152.reuse, 0x1 ;  /* 0x000000988ed87211 */ /* 0x080fe400078208ff */
[----:B------:R-:W-:-:S02]  /*4620*/  LEA R218, P0, R143, R152, 0x1 ;  /* 0x000000988fda7211 */ /* 0x000fc400078008ff */
[-C--:B------:R-:W-:Y:S02]  /*4630*/  LEA.HI.X.SX32 R137, R137, R153.reuse, 0x1, P4 ;  /* 0x0000009989897211 */ /* 0x080fe400020f0eff */
[----:B------:R-:W-:Y:S02]  /*4640*/  LEA R220, P4, R144, R152, 0x1 ;  /* 0x0000009890dc7211 */ /* 0x000fe400078808ff */
[-C--:B------:R-:W-:Y:S02]  /*4650*/  LEA.HI.X.SX32 R139, R139, R153.reuse, 0x1, P5 ;  /* 0x000000998b8b7211 */ /* 0x080fe400028f0eff */
[-C--:B------:R-:W-:Y:S02]  /*4660*/  LEA.HI.X.SX32 R140, R140, R153.reuse, 0x1, P3 ;  /* 0x000000998c8c7211 */ /* 0x080fe400018f0eff */
        /* <DEDUP_REMOVED lines=21> */
[----:B------:R-:W-:Y:S02]  /*47c0*/  CS2R R60, SRZ ;  /* 0x00000000003c7805 */ /* 0x000fe4000001ff00 */
[----:B------:R-:W-:Y:S02]  /*47d0*/  LEA R185, P4, R75, R152, 0x1 ;  /* 0x000000984bb97211 */ /* 0x000fe400078808ff */
[-C--:B------:R-:W-:Y:S02]  /*47e0*/  LEA.HI.X.SX32 R194, R65, R153.reuse, 0x1, P5 ;  /* 0x0000009941c27211 */ /* 0x080fe400028f0eff */
[----:B------:R-:W-:Y:S02]  /*47f0*/  CS2R R64, SRZ ;  /* 0x0000000000407805 */ /* 0x000fe4000001ff00 */
[----:B------:R-:W-:-:S02]  /*4800*/  LEA.HI.X.SX32 R192, R67, R153, 0x1, P3 ;  /* 0x0000009943c07211 */ /* 0x000fc400018f0eff */
[----:B------:R-:W-:Y:S02]  /*4810*/  CS2R R66, SRZ ;  /* 0x0000000000427805 */ /* 0x000fe4000001ff00 */
[-C--:B------:R-:W-:Y:S02]  /*4820*/  LEA.HI.X.SX32 R190, R69, R153.reuse, 0x1, P2 ;  /* 0x0000009945be7211 */ /* 0x080fe400010f0eff */
[-C--:B------:R-:W-:Y:S02]  /*4830*/  LEA.HI.X.SX32 R188, R71, R153.reuse, 0x1, P1 ;  /* 0x0000009947bc7211 */ /* 0x080fe400008f0eff */
[----:B------:R-:W-:Y:S02]  /*4840*/  LEA.HI.X.SX32 R186, R73, R153, 0x1, P0 ;  /* 0x0000009949ba7211 */ /* 0x000fe400000f0eff */
[-C--:B------:R-:W-:Y:S02]  /*4850*/  LEA R181, P5, R79, R152.reuse, 0x1 ;  /* 0x000000984fb57211 */ /* 0x080fe400078a08ff */
[----:B------:R-:W-:-:S02]  /*4860*/  LEA R179, P3, R81, R152, 0x1 ;  /* 0x0000009851b37211 */ /* 0x000fc400078608ff */
[-C--:B------:R-:W-:Y:S02]  /*4870*/  LEA R177, P2, R83, R152.reuse, 0x1 ;  /* 0x0000009853b17211 */ /* 0x080fe400078408ff */
[-C--:B------:R-:W-:Y:S02]  /*4880*/  LEA R241, P1, R85, R152.reuse, 0x1 ;  /* 0x0000009855f17211 */ /* 0x080fe400078208ff */
[-C--:B------:R-:W-:Y:S02]  /*4890*/  LEA R242, P0, R87, R152.reuse, 0x1 ;  /* 0x0000009857f27211 */ /* 0x080fe400078008ff */
[-C--:B------:R-:W-:Y:S02]  /*48a0*/  LEA.HI.X.SX32 R184, R75, R153.reuse, 0x1, P4 ;  /* 0x000000994bb87211 */ /* 0x080fe400020f0eff */
[----:B------:R-:W-:Y:S02]  /*48b0*/  LEA R243, P4, R89, R152, 0x1 ;  /* 0x0000009859f37211 */ /* 0x000fe400078808ff */
[----:B------:R-:W-:-:S02]  /*48c0*/  LEA.HI.X.SX32 R180, R79, R153, 0x1, P5 ;  /* 0x000000994fb47211 */ /* 0x000fc400028f0eff */
[----:B------:R-:W-:Y:S02]  /*48d0*/  CS2R R78, SRZ ;  /* 0x00000000004e7805 */ /* 0x000fe4000001ff00 */
[-C--:B------:R-:W-:Y:S02]  /*48e0*/  LEA.HI.X.SX32 R178, R81, R153.reuse, 0x1, P3 ;  /* 0x0000009951b27211 */ /* 0x080fe400018f0eff */
[----:B------:R-:W-:Y:S02]  /*48f0*/  CS2R R80, SRZ ;  /* 0x0000000000507805 */ /* 0x000fe4000001ff00 */
[-C--:B------:R-:W-:Y:S02]  /*4900*/  LEA.HI.X.SX32 R176, R83, R153.reuse, 0x1, P2 ;  /* 0x0000009953b07211 */ /* 0x080fe400010f0eff */
[----:B------:R-:W-:Y:S02]  /*4910*/  CS2R R82, SRZ ;  /* 0x0000000000527805 */ /* 0x000fe4000001ff00 */
[----:B------:R-:W-:-:S02]  /*4920*/  LEA.HI.X.SX32 R174, R85, R153, 0x1, P1 ;  /* 0x0000009955ae7211 */ /* 0x000fc400008f0eff */
[----:B------:R-:W-:Y:S02]  /*4930*/  CS2R R84, SRZ ;  /* 0x0000000000547805 */ /* 0x000fe4000001ff00 */
[----:B------:R-:W-:Y:S02]  /*4940*/  LEA.HI.X.SX32 R175, R87, R153, 0x1, P0 ;  /* 0x0000009957af7211 */ /* 0x000fe400000f0eff */
[----:B------:R-:W-:Y:S02]  /*4950*/  CS2R R86, SRZ ;  /* 0x0000000000567805 */ /* 0x000fe4000001ff00 */
[-C--:B------:R-:W-:Y:S02]  /*4960*/  LEA R245, P5, R93, R152.reuse, 0x1 ;  /* 0x000000985df57211 */ /* 0x080fe400078a08ff */
[-C--:B------:R-:W-:Y:S02]  /*4970*/  LEA R246, P3, R95, R152.reuse, 0x1 ;  /* 0x000000985ff67211 */ /* 0x080fe400078608ff */
[----:B------:R-:W-:-:S02]  /*4980*/  LEA R248, P2, R97, R152, 0x1 ;  /* 0x0000009861f87211 */ /* 0x000fc400078408ff */
[-C--:B------:R-:W-:Y:S02]  /*4990*/  LEA R249, P1, R99, R152.reuse, 0x1 ;  /* 0x0000009863f97211 */ /* 0x080fe400078208ff */
[-C--:B------:R-:W-:Y:S02]  /*49a0*/  LEA R250, P0, R101, R152.reuse, 0x1 ;  /* 0x0000009865fa7211 */ /* 0x080fe400078008ff */
[----:B------:R-:W-:Y:S02]  /*49b0*/  LEA.HI.X.SX32 R232, R89, R153, 0x1, P4 ;  /* 0x0000009959e87211 */ /* 0x000fe400020f0eff */
[----:B------:R-:W-:Y:S02]  /*49c0*/  CS2R R88, SRZ ;  /* 0x0000000000587805 */ /* 0x000fe4000001ff00 */
[----:B------:R-:W-:Y:S02]  /*49d0*/  SHF.R.S32.HI R42, RZ, 0x1f, R133 ;  /* 0x0000001fff2a7819 */ /* 0x000fe40000011485 */
[----:B------:R-:W-:-:S02]  /*49e0*/  LEA R247, P4, R72, R152, 0x1 ;  /* 0x0000009848f77211 */ /* 0x000fc400078808ff */
[-C--:B------:R-:W-:Y:S02]  /*49f0*/  LEA.HI.X.SX32 R234, R93, R153.reuse, 0x1, P5 ;  /* 0x000000995dea7211 */ /* 0x080fe400028f0eff */
[----:B------:R-:W-:Y:S02]  /*4a00*/  CS2R R92, SRZ ;  /* 0x00000000005c7805 */ /* 0x000fe4000001ff00 */
[-C--:B------:R-:W-:Y:S02]  /*4a10*/  LEA.HI.X.SX32 R235, R95, R153.reuse, 0x1, P3 ;  /* 0x000000995feb7211 */ /* 0x080fe400018f0eff */
[----:B------:R-:W-:Y:S02]  /*4a20*/  CS2R R94, SRZ ;  /* 0x00000000005e7805 */ /* 0x000fe4000001ff00 */
[----:B------:R-:W-:Y:S02]  /*4a30*/  LEA.HI.X.SX32 R236, R97, R153, 0x1, P2 ;  /* 0x0000009961ec7211 */ /* 0x000fe400010f0eff */
[----:B------:R-:W-:-:S02]  /*4a40*/  CS2R R96, SRZ ;  /* 0x0000000000607805 */ /* 0x000fc4000001ff00 */
[-C--:B------:R-:W-:Y:S02]  /*4a50*/  LEA.HI.X.SX32 R237, R99, R153.reuse, 0x1, P1 ;  /* 0x0000009963ed7211 */ /* 0x080fe400008f0eff */
[----:B------:R-:W-:Y:S02]  /*4a60*/  CS2R R98, SRZ ;  /* 0x0000000000627805 */ /* 0x000fe4000001ff00 */
[-C--:B------:R-:W-:Y:S02]  /*4a70*/  LEA.HI.X.SX32 R238, R101, R153.reuse, 0x1, P0 ;  /* 0x0000009965ee7211 */ /* 0x080fe400000f0eff */
[C---:B------:R-:W-:Y:S01]  /*4a80*/  SHF.L.U64.HI R131, R133.reuse, 0x1, R42 ;  /* 0x0000000185837819 */ /* 0x040fe2000001022a */
[----:B------:R-:W-:Y:S01]  /*4a90*/  IMAD.SHL.U32 R133, R133, 0x2, RZ ;  /* 0x0000000285857824 */ /* 0x000fe200078e00ff */
[----:B01----:R-:W-:-:S07]  /*4aa0*/  LEA.HI.X.SX32 R153, R72, R153, 0x1, P4 ;  /* 0x0000009948997211 */ /* 0x003fce00020f0eff */
.L_x_2:
[----:B------:R-:W0:Y:S01]  /*4ab0*/  LDCU UR4, c[0x0][0x3a8] ;  /* 0x00007500ff0477ac */ /* 0x000e220008000800 */
[C---:B------:R-:W-:Y:S01]  /*4ac0*/  LOP3.LUT R48, R130.reuse, 0x8, RZ, 0xfc, !PT ;  /* 0x0000000882307812 */ /* 0x040fe200078efcff */
[C---:B------:R-:W-:Y:S01]  /*4ad0*/  IMAD R45, R130.reuse, UR12, RZ ;  /* 0x0000000c822d7c24 */ /* 0x040fe2000f8e02ff */
[C---:B------:R-:W-:Y:S01]  /*4ae0*/  LOP3.LUT R49, R130.reuse, 0x10, RZ, 0xfc, !PT ;  /* 0x0000001082317812 */ /* 0x040fe200078efcff */
[----:B------:R-:W-:Y:S01]  /*4af0*/  IMAD.MOV.U32 R42, RZ, RZ, R240 ;  /* 0x000000ffff2a7224 */ /* 0x000fe200078e00f0 */
[C---:B------:R-:W-:Y:S01]  /*4b00*/  LOP3.LUT R47, R130.reuse, 0x10, RZ, 0xfc, !PT ;  /* 0x00000010822f7812 */ /* 0x040fe200078efcff */
[----:B------:R-:W-:Y:S01]  /*4b10*/  IMAD.MOV.U32 R43, RZ, RZ, R239 ;  /* 0x000000ffff2b7224 */ /* 0x000fe200078e00ef */
[C---:B------:R-:W-:Y:S01]  /*4b20*/  ISETP.GE.AND P0, PT, R130.reuse, UR8, PT ;  /* 0x0000000882007c0c */ /* 0x040fe2000bf06270 */
[----:B------:R-:W1:Y:S01]  /*4b30*/  LDCU UR6, c[0x0][0x3a8] ;  /* 0x00007500ff0677ac */ /* 0x000e620008000800 */
[----:B------:R-:W-:Y:S01]  /*4b40*/  PRMT R55, RZ, 0x7610, R55 ;  /* 0x00007610ff377816 */ /* 0x000fe20000000037 */
[----:B------:R-:W-:Y:S01]  /*4b50*/  IMAD.WIDE R44, R45, 0x2, R42 ;  /* 0x000000022d2c7825 */ /* 0x000fe200078e022a */
[----:B------:R-:W-:-:S03]  /*4b60*/  LOP3.LUT R46, R130, 0x8, RZ, 0xfc, !PT ;  /* 0x00000008822e7812 */ /* 0x000fc600078efcff */
[----:B0-----:R-:W-:Y:S01]  /*4b70*/  IMAD R48, R48, UR4, RZ ;  /* 0x0000000430307c24 */ /* 0x001fe2000f8e02ff */
[----:B------:R-:W0:Y:S01]  /*4b80*/  LDCU UR4, c[0x0][0x3a8] ;  /* 0x00007500ff0477ac */ /* 0x000e220008000800 */
[----:B------:R-:W-:-:S04]  /*4b90*/  ISETP.GE.AND P3, PT, R47, UR8, PT ;  /* 0x000000082f007c0c */ /* 0x000fc8000bf66270 */
[----:B------:R2:W3:Y:S01]  /*4ba0*/  @!P0 LDG.E.U16 R55, desc[UR10][R44.64] ;  /* 0x0000000a2c378981 */ /* 0x0004e2000c1e1500 */
[----:B------:R-:W-:Y:S02]  /*4bb0*/  LOP3.LUT R47, R130, 0x18, RZ, 0xfc, !PT ;  /* 0x00000018822f7812 */ /* 0x000fe400078efcff */
[----:B------:R-:W-:Y:S01]  /*4bc0*/  ISETP.GE.AND P1, PT, R46, UR8, PT ;  /* 0x000000082e007c0c */ /* 0x000fe2000bf26270 */
[----:B0-----:R-:W-:Y:S01]  /*4bd0*/  IMAD R49, R49, UR4, RZ ;  /* 0x0000000431317c24 */ /* 0x001fe2000f8e02ff */
[----:B------:R-:W0:Y:S01]  /*4be0*/  LDCU UR4, c[0x0][0x3a8] ;  /* 0x00007500ff0477ac */ /* 0x000e220008000800 */
[----:B------:R-:W-:Y:S02]  /*4bf0*/  ISETP.GE.AND P5, PT, R47, UR8, PT ;  /* 0x000000082f007c0c */ /* 0x000fe4000bfa6270 */
[----:B------:R-:W-:Y:S01]  /*4c00*/  LOP3.LUT R47, R130, 0x2, RZ, 0xfc, !PT ;  /* 0x00000002822f7812 */ /* 0x000fe200078efcff */
[----:B--2---:R-:W-:Y:S01]  /*4c10*/  IMAD.WIDE R44, R48, 0x2, R42 ;  /* 0x00000002302c7825 */ /* 0x004fe200078e022a */
[----:B------:R-:W-:-:S03]  /*4c20*/  LOP3.LUT R48, R130, 0x4, RZ, 0xfc, !PT ;  /* 0x0000000482307812 */ /* 0x000fc600078efcff */
[----:B0-----:R-:W-:Y:S01]  /*4c30*/  IMAD R47, R47, UR4, RZ ;  /* 0x000000042f2f7c24 */ /* 0x001fe2000f8e02ff */
[----:B------:R-:W0:Y:S01]  /*4c40*/  LDCU UR4, c[0x0][0x3a8] ;  /* 0x00007500ff0477ac */ /* 0x000e220008000800 */
[----:B------:R-:W-:Y:S02]  /*4c50*/  ISETP.GE.AND P2, PT, R48, UR8, PT ;  /* 0x0000000830007c0c */ /* 0x000fe4000bf46270 */
[----:B------:R-:W-:Y:S02]  /*4c60*/  LOP3.LUT R48, R130, 0x18, RZ, 0xfc, !PT ;  /* 0x0000001882307812 */ /* 0x000fe400078efcff */
[----:B------:R-:W-:Y:S02]  /*4c70*/  PRMT R54, RZ, 0x7610, R54 ;  /* 0x00007610ff367816 */ /* 0x000fe40000000036 */
[----:B------:R-:W-:-:S04]  /*4c80*/  PRMT R53, RZ, 0x7610, R53 ;  /* 0x00007610ff357816 */ /* 0x000fc80000000035 */
[----:B------:R2:W4:Y:S01]  /*4c90*/  @!P1 LDG.E.U16 R54, desc[UR10][R44.64] ;  /* 0x0000000a2c369981 */ /* 0x000522000c1e1500 */
[----:B0-----:R-:W-:Y:S01]  /*4ca0*/  IMAD R48, R48, UR4, RZ ;  /* 0x0000000430307c24 */ /* 0x001fe2000f8e02ff */
[----:B------:R-:W0:Y:S01]  /*4cb0*/  LDCU UR4, c[0x0][0x3a8] ;  /* 0x00007500ff0477ac */ /* 0x000e220008000800 */
[----:B--2---:R-:W-:Y:S01]  /*4cc0*/  IMAD.WIDE R44, R49, 0x2, R42 ;  /* 0x00000002312c7825 */ /* 0x004fe200078e022a */
[C---:B------:R-:W-:Y:S02]  /*4cd0*/  LOP3.LUT R46, R130.reuse, 0x2, RZ, 0xfc, !PT ;  /* 0x00000002822e7812 */ /* 0x040fe400078efcff */
[----:B------:R-:W-:Y:S02]  /*4ce0*/  LOP3.LUT R51, R130, 0x20, RZ, 0xfc, !PT ;  /* 0x0000002082337812 */ /* 0x000fe400078efcff */
[----:B------:R2:W5:Y:S01]  /*4cf0*/  @!P3 LDG.E.U16 R53, desc[UR10][R44.64] ;  /* 0x0000000a2c35b981 */ /* 0x000562000c1e1500 */
[----:B------:R-:W-:Y:S02]  /*4d00*/  ISETP.GE.AND P0, PT, R46, UR8, PT ;  /* 0x000000082e007c0c */ /* 0x000fe4000bf06270 */
[----:B------:R-:W-:-:S02]  /*4d10*/  ISETP.GE.AND P3, PT, R51, UR8, PT ;  /* 0x0000000833007c0c */ /* 0x000fc4000bf66270 */
[----:B------:R-:W-:Y:S01]  /*4d20*/  PRMT R56, RZ, 0x7610, R56 ;  /* 0x00007610ff387816 */ /* 0x000fe20000000038 */
[----:B0-----:R-:W-:Y:S01]  /*4d30*/  IMAD R51, R51, UR4, RZ ;  /* 0x0000000433337c24 */ /* 0x001fe2000f8e02ff */
[----:B------:R-:W0:Y:S01]  /*4d40*/  LDCU UR4, c[0x0][0x3a8] ;  /* 0x00007500ff0477ac */ /* 0x000e220008000800 */
[----:B--2---:R-:W-:Y:S01]  /*4d50*/  IMAD.WIDE R44, R47, 0x2, R42 ;  /* 0x000000022f2c7825 */ /* 0x004fe200078e022a */
[----:B------:R-:W-:-:S05]  /*4d60*/  LOP3.LUT R47, R130, 0x4, RZ, 0xfc, !PT ;  /* 0x00000004822f7812 */ /* 0x000fca00078efcff */
[----:B------:R2:W3:Y:S01]  /*4d70*/  @!P0 LDG.E.U16 R56, desc[UR10][R44.64] ;  /* 0x0000000a2c388981 */ /* 0x0004e2000c1e1500 */
[----:B-1----:R-:W-:Y:S01]  /*4d80*/  IMAD R47, R47, UR6, RZ ;  /* 0x000000062f2f7c24 */ /* 0x002fe2000f8e02ff */
[----:B------:R-:W1:Y:S01]  /*4d90*/  LDCU UR6, c[0x0][0x3a8] ;  /* 0x00007500ff0677ac */ /* 0x000e620008000800 */
[----:B--2---:R-:W-:Y:S01]  /*4da0*/  IMAD.WIDE R44, R51, 0x2, R42 ;  /* 0x00000002332c7825 */ /* 0x004fe200078e022a */
[C---:B------:R-:W-:Y:S02]  /*4db0*/  LOP3.LUT R51, R130.reuse, 0xa, RZ, 0xfc, !PT ;  /* 0x0000000a82337812 */ /* 0x040fe400078efcff */
[----:B------:R-:W-:-:S03]  /*4dc0*/  LOP3.LUT R46, R130, 0x28, RZ, 0xfc, !PT ;  /* 0x00000028822e7812 */ /* 0x000fc600078efcff */
[----:B0-----:R-:W-:Y:S01]  /*4dd0*/  IMAD R51, R51, UR4, RZ ;  /* 0x0000000433337c24 */ /* 0x001fe2000f8e02ff */
[----:B------:R-:W0:Y:S01]  /*4de0*/  LDCU UR4, c[0x0][0x3a8] ;  /* 0x00007500ff0477ac */ /* 0x000e220008000800 */
[----:B------:R-:W-:Y:S02]  /*4df0*/  LOP3.LUT R155, R130, 0x6, RZ, 0xfc, !PT ;  /* 0x00000006829b7812 */ /* 0x000fe400078efcff */
[----:B------:R-:W-:Y:S01]  /*4e00*/  ISETP.GE.AND P4, PT, R46, UR8, PT ;  /* 0x000000082e007c0c */ /* 0x000fe2000bf86270 */
[----:B------:R-:W-:Y:S01]  /*4e10*/  IMAD.WIDE R46, R47, 0x2, R42 ;  /* 0x000000022f2e7825 */ /* 0x000fe200078e022a */
[----:B------:R-:W-:-:S03]  /*4e20*/  PRMT R68, RZ, 0x7610, R68 ;  /* 0x00007610ff447816 */ /* 0x000fc60000000044 */
[----:B-1----:R-:W-:Y:S01]  /*4e30*/  IMAD R155, R155, UR6, RZ ;  /* 0x000000069b9b7c24 */ /* 0x002fe2000f8e02ff */
[----:B------:R-:W-:Y:S01]  /*4e40*/  LOP3.LUT R50, R130, 0x6, RZ, 0xfc, !PT ;  /* 0x0000000682327812 */ /* 0x000fe200078efcff */
[----:B------:R-:W1:Y:S01]  /*4e50*/  LDCU UR6, c[0x0][0x3a8] ;  /* 0x00007500ff0677ac */ /* 0x000e620008000800 */
[----:B------:R2:W3:Y:S02]  /*4e60*/  @!P2 LDG.E.U16 R68, desc[UR10][R46.64] ;  /* 0x0000000a2e44a981 */ /* 0x0004e4000c1e1500 */
[----:B------:R-:W-:Y:S01]  /*4e70*/  ISETP.GE.AND P1, PT, R50, UR8, PT ;  /* 0x0000000832007c0c */ /* 0x000fe2000bf26270 */
[----:B--2---:R-:W-:Y:S01]  /*4e80*/  IMAD.WIDE R46, R155, 0x2, R42 ;  /* 0x000000029b2e7825 */ /* 0x004fe200078e022a */
[----:B------:R-:W-:-:S05]  /*4e90*/  LOP3.LUT R155, R130, 0xc, RZ, 0xfc, !PT ;  /* 0x0000000c829b7812 */ /* 0x000fca00078efcff */
[----:B0-----:R-:W-:Y:S01]  /*4ea0*/  IMAD R155, R155, UR4, RZ ;  /* 0x000000049b9b7c24 */ /* 0x001fe2000f8e02ff */
[----:B------:R-:W0:Y:S01]  /*4eb0*/  LDCU UR4, c[0x0][0x3a8] ;  /* 0x00007500ff0477ac */ /* 0x000e220008000800 */
[----:B------:R-:W-:Y:S01]  /*4ec0*/  PRMT R52, RZ, 0x7610, R52 ;  /* 0x00007610ff347816 */ /* 0x000fe20000000034 */
[----:B------:R-:W-:Y:S01]  /*4ed0*/  IMAD.WIDE R48, R48, 0x2, R42 ;  /* 0x0000000230307825 */ /* 0x000fe200078e022a */
[----:B------:R-:W-:Y:S02]  /*4ee0*/  PRMT R58, RZ, 0x7610, R58 ;  /* 0x00007610ff3a7816 */ /* 0x000fe4000000003a */
[----:B------:R-:W-:Y:S02]  /*4ef0*/  PRMT R74, RZ, 0x7610, R74 ;  /* 0x00007610ff4a7816 */ /* 0x000fe4000000004a */
[C---:B------:R-:W-:Y:S01]  /*4f00*/  LOP3.LUT R104, R130.reuse, 0xc, RZ, 0xfc, !PT ;  /* 0x0000000c82687812 */ /* 0x040fe200078efcff */
[----:B------:R-:W2:Y:S01]  /*4f10*/  @!P5 LDG.E.U16 R52, desc[UR10][R48.64] ;  /* 0x0000000a3034d981 */ /* 0x000ea2000c1e1500 */
[----:B------:R-:W-:-:S02]  /*4f20*/  LOP3.LUT R50, R130, 0xa, RZ, 0xfc, !PT ;  /* 0x0000000a82327812 */ /* 0x000fc400078efcff */
[----:B------:R-:W-:Y:S01]  /*4f30*/  ISETP.GE.AND P5, PT, R104, UR8, PT ;  /* 0x0000000868007c0c */ /* 0x000fe2000bfa6270 */
[----:B------:R0:W2:Y:S01]  /*4f40*/  @!P1 LDG.E.U16 R58, desc[UR10][R46.64] ;  /* 0x0000000a2e3a9981 */ /* 0x0000a2000c1e1500 */
[----:B------:R-:W-:-:S03]  /*4f50*/  ISETP.GE.AND P2, PT, R50, UR8, PT ;  /* 0x0000000832007c0c */ /* 0x000fc6000bf46270 */
[----:B------:R1:W2:Y:S01]  /*4f60*/  @!P3 LDG.E.U16 R74, desc[UR10][R44.64] ;  /* 0x0000000a2c4ab981 */ /* 0x0002a2000c1e1500 */
[----:B0-----:R-:W-:Y:S01]  /*4f70*/  IMAD.WIDE R46, R51, 0x2, R42 ;  /* 0x00000002332e7825 */ /* 0x001fe200078e022a */
[----:B------:R-:W-:-:S03]  /*4f80*/  LOP3.LUT R51, R130, 0x12, RZ, 0xfc, !PT ;  /* 0x0000001282337812 */ /* 0x000fc600078efcff */
[----:B-1----:R-:W-:Y:S01]  /*4f90*/  IMAD.WIDE R44, R155, 0x2, R42 ;  /* 0x000000029b2c7825 */ /* 0x002fe200078e022a */
[C---:B------:R-:W-:Y:S02]  /*4fa0*/  LOP3.LUT R155, R130.reuse, 0x12, RZ, 0xfc, !PT ;  /* 0x00000012829b7812 */ /* 0x040fe400078efcff */
[----:B------:R-:W-:Y:S02]  /*4fb0*/  ISETP.GE.AND P3, PT, R51, UR8, PT ;  /* 0x0000000833007c0c */ /* 0x000fe4000bf66270 */
[----:B------:R-:W-:Y:S01]  /*4fc0*/  LOP3.LUT R51, R130, 0xe, RZ, 0xfc, !PT ;  /* 0x0000000e82337812 */ /* 0x000fe200078efcff */
[----:B------:R-:W-:Y:S01]  /*4fd0*/  IMAD R155, R155, UR4, RZ ;  /* 0x000000049b9b7c24 */ /* 0x000fe2000f8e02ff */
[----:B------:R-:W-:Y:S01]  /*4fe0*/  PRMT R69, RZ, 0x7610, R69 ;  /* 0x00007610ff457816 */ /* 0x000fe20000000045 */
[----:B------:R-:W0:Y:S01]  /*4ff0*/  LDCU UR4, c[0x0][0x3a8] ;  /* 0x00007500ff0477ac */ /* 0x000e220008000800 */
[----:B------:R-:W-:Y:S01]  /*5000*/  PRMT R71, RZ, 0x7610, R71 ;  /* 0x00007610ff477816 */ /* 0x000fe20000000047 */
[----:B------:R-:W-:Y:S01]  /*5010*/  IMAD R51, R51, UR6, RZ ;  /* 0x0000000633337c24 */ /* 0x000fe2000f8e02ff */
[----:B------:R-:W-:Y:S01]  /*5020*/  PRMT R105, RZ, 0x7610, R105 ;  /* 0x00007610ff697816 */ /* 0x000fe20000000069 */
[----:B------:R-:W1:Y:S01]  /*5030*/  LDCU UR6, c[0x0][0x3a8] ;  /* 0x00007500ff0677ac */ /* 0x000e620008000800 */
[----:B------:R0:W2:Y:S04]  /*5040*/  @!P5 LDG.E.U16 R69, desc[UR10][R44.64] ;  /* 0x0000000a2c45d981 */ /* 0x0000a8000c1e1500 */
[----:B------:R0:W2:Y:S02]  /*5050*/  @!P2 LDG.E.U16 R71, desc[UR10][R46.64] ;  /* 0x0000000a2e47a981 */ /* 0x0000a4000c1e1500 */
[----:B0-----:R-:W-:-:S04]  /*5060*/  IMAD.WIDE R44, R252, 0x2, R42 ;  /* 0x00000002fc2c7825 */ /* 0x001fc800078e022a */
[----:B------:R-:W-:Y:S01]  /*5070*/  IMAD.WIDE R46, R51, 0x2, R42 ;  /* 0x00000002332e7825 */ /* 0x000fe200078e022a */
[C---:B------:R-:W-:Y:S01]  /*5080*/  LOP3.LUT R51, R130.reuse, 0x16, RZ, 0xfc, !PT ;  /* 0x0000001682337812 */ /* 0x040fe200078efcff */
[----:B------:R0:W2:Y:S03]  /*5090*/  @!P4 LDG.E.U16 R105, desc[UR10][R44.64] ;  /* 0x0000000a2c69c981 */ /* 0x0000a6000c1e1500 */
[----:B------:R-:W-:Y:S02]  /*50a0*/  ISETP.GE.AND P4, PT, R51, UR8, PT ;  /* 0x0000000833007c0c */ /* 0x000fe4000bf86270 */
[----:B------:R-:W-:-:S05]  /*50b0*/  LOP3.LUT R51, R130, 0x30, RZ, 0xfc, !PT ;  /* 0x0000003082337812 */ /* 0x000fca00078efcff */
[----:B------:R-:W-:Y:S01]  /*50c0*/  IMAD R51, R51, UR4, RZ ;  /* 0x0000000433337c24 */ /* 0x000fe2000f8e02ff */
[----:B------:R-:W0:Y:S01]  /*50d0*/  LDCU UR4, c[0x0][0x3a8] ;  /* 0x00007500ff0477ac */ /* 0x000e220008000800 */
[----:B------:R-:W-:-:S04]  /*50e0*/  LOP3.LUT R48, R130, 0x38, RZ, 0xfc, !PT ;  /* 0x0000003882307812 */ /* 0x000fc800078efcff */
[----:B------:R-:W-:Y:S01]  /*50f0*/  ISETP.GE.AND P1, PT, R48, UR8, PT ;  /* 0x0000000830007c0c */ /* 0x000fe2000bf26270 */
[----:B------:R-:W-:Y:S01]  /*5100*/  IMAD.WIDE R48, R155, 0x2, R42 ;  /* 0x000000029b307825 */ /* 0x000fe200078e022a */
[C---:B------:R-:W-:Y:S02]  /*5110*/  LOP3.LUT R155, R130.reuse, 0x16, RZ, 0xfc, !PT ;  /* 0x00000016829b7812 */ /* 0x040fe400078efcff */
[----:B------:R-:W-:-:S03]  /*5120*/  LOP3.LUT R50, R130, 0x30, RZ, 0xfc, !PT ;  /* 0x0000003082327812 */ /* 0x000fc600078efcff */
[----:B0-----:R-:W-:Y:S01]  /*5130*/  IMAD R155, R155, UR4, RZ ;  /* 0x000000049b9b7c24 */ /* 0x001fe2000f8e02ff */
[----:B------:R-:W0:Y:S01]  /*5140*/  LDCU UR4, c[0x0][0x3a8] ;  /* 0x00007500ff0477ac */ /* 0x000e220008000800 */
[----:B------:R-:W-:Y:S02]  /*5150*/  ISETP.GE.AND P0, PT, R50, UR8, PT ;  /* 0x0000000832007c0c */ /* 0x000fe4000bf06270 */
[C---:B------:R-:W-:Y:S01]  /*5160*/  LOP3.LUT R50, R130.reuse, 0x38, RZ, 0xfc, !PT ;  /* 0x0000003882327812 */ /* 0x040fe200078efcff */
[----:B------:R-:W-:Y:S01]  /*5170*/  IMAD.WIDE R44, R51, 0x2, R42 ;  /* 0x00000002332c7825 */ /* 0x000fe200078e022a */
[----:B------:R-:W-:Y:S02]  /*5180*/  PRMT R114, RZ, 0x7610, R114 ;  /* 0x00007610ff727816 */ /* 0x000fe40000000072 */
[----:B------:R-:W-:Y:S02]  /*5190*/  PRMT R151, RZ, 0x7610, R151 ;  /* 0x00007610ff977816 */ /* 0x000fe40000000097 */
[----:B------:R-:W-:-:S05]  /*51a0*/  LOP3.LUT R104, R130, 0xe, RZ, 0xfc, !PT ;  /* 0x0000000e82687812 */ /* 0x000fca00078efcff */
[----:B------:R1:W2:Y:S01]  /*51b0*/  @!P0 LDG.E.U16 R114, desc[UR10][R44.64] ;  /* 0x0000000a2c728981 */ /* 0x0002a2000c1e1500 */
[----:B0-----:R-:W-:Y:S01]  /*51c0*/  IMAD R50, R50, UR4, RZ ;  /* 0x0000000432327c24 */ /* 0x001fe2000f8e02ff */
[----:B------:R-:W-:Y:S01]  /*51d0*/  ISETP.GE.AND P2, PT, R104, UR8, PT ;  /* 0x0000000868007c0c */ /* 0x000fe2000bf46270 */
[----:B------:R-:W0:Y:S02]  /*51e0*/  LDCU UR4, c[0x0][0x3a8] ;  /* 0x00007500ff0477ac */ /* 0x000e240008000800 */
[----:B-1----:R-:W-:Y:S01]  /*51f0*/  IMAD.WIDE R44, R50, 0x2, R42 ;  /* 0x00000002322c7825 */ /* 0x002fe200078e022a */
[----:B------:R-:W-:-:S04]  /*5200*/  LOP3.LUT R51, R130, 0x14, RZ, 0xfc, !PT ;  /* 0x0000001482337812 */ /* 0x000fc800078efcff */
[----:B------:R-:W2:Y:S01]  /*5210*/  @!P1 LDG.E.U16 R151, desc[UR10][R44.64] ;  /* 0x0000000a2c979981 */ /* 0x000ea2000c1e1500 */
[----:B------:R-:W-:Y:S01]  /*5220*/  PRMT R57, RZ, 0x7610, R57 ;  /* 0x00007610ff397816 */ /* 0x000fe20000000039 */
[----:B------:R-:W-:Y:S01]  /*5230*/  IMAD R51, R51, UR6, RZ ;  /* 0x0000000633337c24 */ /* 0x000fe2000f8e02ff */
[----:B------:R-:W-:Y:S01]  /*5240*/  PRMT R72, RZ, 0x7610, R72 ;  /* 0x00007610ff487816 */ /* 0x000fe20000000048 */
[----:B------:R-:W1:Y:S03]  /*5250*/  LDCU UR6, c[0x0][0x3a8] ;  /* 0x00007500ff0677ac */ /* 0x000e660008000800 */
[----:B------:R0:W2:Y:S01]  /*5260*/  @!P2 LDG.E.U16 R57, desc[UR10][R46.64] ;  /* 0x0000000a2e39a981 */ /* 0x0000a2000c1e1500 */
[----:B------:R-:W-:-:S03]  /*5270*/  PRMT R59, RZ, 0x7610, R59 ;  /* 0x00007610ff3b7816 */ /* 0x000fc6000000003b */
[----:B------:R1:W2:Y:S01]  /*5280*/  @!P3 LDG.E.U16 R72, desc[UR10][R48.64] ;  /* 0x0000000a3048b981 */ /* 0x0002a2000c1e1500 */
[----:B0-----:R-:W-:Y:S01]  /*5290*/  IMAD.WIDE R46, R51, 0x2, R42 ;  /* 0x00000002332e7825 */ /* 0x001fe200078e022a */
[----:B------:R-:W-:-:S04]  /*52a0*/  LOP3.LUT R51, R130, 0x1c, RZ, 0xfc, !PT ;  /* 0x0000001c82337812 */ /* 0x000fc800078efcff */
[C---:B------:R-:W-:Y:S01]  /*52b0*/  ISETP.GE.AND P2, PT, R51.reuse, UR8, PT ;  /* 0x0000000833007c0c */ /* 0x040fe2000bf46270 */
[----:B------:R-:W-:Y:S01]  /*52c0*/  IMAD R51, R51, UR4, RZ ;  /* 0x0000000433337c24 */ /* 0x000fe2000f8e02ff */
[----:B------:R-:W0:Y:S01]  /*52d0*/  LDCU UR4, c[0x0][0x3a8] ;  /* 0x00007500ff0477ac */ /* 0x000e220008000800 */
[----:B-1----:R-:W-:Y:S01]  /*52e0*/  IMAD.WIDE R48, R155, 0x2, R42 ;  /* 0x000000029b307825 */ /* 0x002fe200078e022a */
[----:B------:R-:W-:-:S04]  /*52f0*/  LOP3.LUT R104, R130, 0x14, RZ, 0xfc, !PT ;  /* 0x0000001482687812 */ /* 0x000fc800078efcff */
[----:B------:R-:W-:Y:S01]  /*5300*/  ISETP.GE.AND P5, PT, R104, UR8, PT ;  /* 0x0000000868007c0c */ /* 0x000fe2000bfa6270 */
[----:B------:R1:W2:Y:S01]  /*5310*/  @!P4 LDG.E.U16 R59, desc[UR10][R48.64] ;  /* 0x0000000a303bc981 */ /* 0x0002a2000c1e1500 */
[----:B------:R-:W-:Y:S02]  /*5320*/  LOP3.LUT R104, R130, 0x1a, RZ, 0xfc, !PT ;  /* 0x0000001a82687812 */ /* 0x000fe400078efcff */
[----:B------:R-:W-:Y:S02]  /*5330*/  PRMT R101, RZ, 0x7610, R101 ;  /* 0x00007610ff657816 */ /* 0x000fe40000000065 */
[----:B------:R-:W-:Y:S01]  /*5340*/  ISETP.GE.AND P0, PT, R104, UR8, PT ;  /* 0x0000000868007c0c */ /* 0x000fe2000bf06270 */
[----:B-1----:R-:W-:Y:S01]  /*5350*/  IMAD.WIDE R48, R51, 0x2, R42 ;  /* 0x0000000233307825 */ /* 0x002fe200078e022a */
[----:B------:R-:W-:-:S05]  /*5360*/  LOP3.LUT R51, R130, 0x22, RZ, 0xfc, !PT ;  /* 0x0000002282337812 */ /* 0x000fca00078efcff */
[----:B------:R1:W2:Y:S01]  /*5370*/  @!P5 LDG.E.U16 R101, desc[UR10][R46.64] ;  /* 0x0000000a2e65d981 */ /* 0x0002a2000c1e1500 */
[C---:B------:R-:W-:Y:S01]  /*5380*/  ISETP.GE.AND P1, PT, R51.reuse, UR8, PT ;  /* 0x0000000833007c0c */ /* 0x040fe2000bf26270 */
[----:B0-----:R-:W-:Y:S01]  /*5390*/  IMAD R51, R51, UR4, RZ ;  /* 0x0000000433337c24 */ /* 0x001fe2000f8e02ff */
[----:B------:R-:W0:Y:S01]  /*53a0*/  LDCU UR4, c[0x0][0x3a8] ;  /* 0x00007500ff0477ac */ /* 0x000e220008000800 */
[----:B------:R-:W-:Y:S01]  /*53b0*/  IMAD R104, R104, UR6, RZ ;  /* 0x0000000668687c24 */ /* 0x000fe2000f8e02ff */
[----:B------:R-:W-:Y:S01]  /*53c0*/  PRMT R75, RZ, 0x7610, R75 ;  /* 0x00007610ff4b7816 */ /* 0x000fe2000000004b */
[----:B------:R-:W0:Y:S01]  /*53d0*/  LDCU UR6, c[0x0][0x3a8] ;  /* 0x00007500ff0677ac */ /* 0x000e220008000800 */
[----:B------:R-:W-:Y:S01]  /*53e0*/  LOP3.LUT R50, R130, 0x1e, RZ, 0xfc, !PT ;  /* 0x0000001e82327812 */ /* 0x000fe200078efcff */
[----:B-1----:R-:W-:-:S03]  /*53f0*/  IMAD.WIDE R46, R104, 0x2, R42 ;  /* 0x00000002682e7825 */ /* 0x002fc600078e022a */
[----:B------:R-:W-:Y:S02]  /*5400*/  ISETP.GE.AND P3, PT, R50, UR8, PT ;  /* 0x0000000832007c0c */ /* 0x000fe4000bf66270 */
[----:B------:R-:W-:Y:S01]  /*5410*/  LOP3.LUT R50, R130, 0x24, RZ, 0xfc, !PT ;  /* 0x0000002482327812 */ /* 0x000fe200078efcff */
[----:B------:R1:W2:Y:S03]  /*5420*/  @!P0 LDG.E.U16 R75, desc[UR10][R46.64] ;  /* 0x0000000a2e4b8981 */ /* 0x0002a6000c1e1500 */
[----:B------:R-:W-:Y:S02]  /*5430*/  ISETP.GE.AND P0, PT, R50, UR8, PT ;  /* 0x0000000832007c0c */ /* 0x000fe4000bf06270 */
[C---:B------:R-:W-:Y:S01]  /*5440*/  LOP3.LUT R50, R130.reuse, 0x1e, RZ, 0xfc, !PT ;  /* 0x0000001e82327812 */ /* 0x040fe200078efcff */
[----:B-1----:R-:W-:Y:S01]  /*5450*/  IMAD.WIDE R46, R51, 0x2, R42 ;  /* 0x00000002332e7825 */ /* 0x002fe200078e022a */
[----:B------:R-:W-:-:S05]  /*5460*/  LOP3.LUT R51, R130, 0x24, RZ, 0xfc, !PT ;  /* 0x0000002482337812 */ /* 0x000fca00078efcff */
[----:B0-----:R-:W-:Y:S01]  /*5470*/  IMAD R51, R51, UR4, RZ ;  /* 0x0000000433337c24 */ /* 0x001fe2000f8e02ff */
[----:B------:R-:W0:Y:S01]  /*5480*/  LDCU UR4, c[0x0][0x3a8] ;  /* 0x00007500ff0477ac */ /* 0x000e220008000800 */
[----:B------:R-:W-:Y:S01]  /*5490*/  IMAD R50, R50, UR6, RZ ;  /* 0x0000000632327c24 */ /* 0x000fe2000f8e02ff */
[----:B------:R-:W-:Y:S02]  /*54a0*/  PRMT R73, RZ, 0x7610, R73 ;  /* 0x00007610ff497816 */ /* 0x000fe40000000049 */
[----:B------:R-:W-:Y:S01]  /*54b0*/  PRMT R102, RZ, 0x7610, R102 ;  /* 0x00007610ff667816 */ /* 0x000fe20000000066 */
[----:B------:R-:W-:Y:S01]  /*54c0*/  IMAD.WIDE R44, R50, 0x2, R42 ;  /* 0x00000002322c7825 */ /* 0x000fe200078e022a */
[----:B------:R-:W-:Y:S01]  /*54d0*/  LOP3.LUT R50, R130, 0x26, RZ, 0xfc, !PT ;  /* 0x0000002682327812 */ /* 0x000fe200078efcff */
[----:B------:R-:W1:Y:S03]  /*54e0*/  LDCU UR6, c[0x0][0x3a8] ;  /* 0x00007500ff0677ac */ /* 0x000e660008000800 */
[----:B------:R0:W2:Y:S01]  /*54f0*/  @!P3 LDG.E.U16 R73, desc[UR10][R44.64] ;  /* 0x0000000a2c49b981 */ /* 0x0000a2000c1e1500 */
[----:B------:R-:W-:-:S03]  /*5500*/  PRMT R115, RZ, 0x7610, R115 ;  /* 0x00007610ff737816 */ /* 0x000fc60000000073 */
[----:B------:R1:W2:Y:S01]  /*5510*/  @!P2 LDG.E.U16 R102, desc[UR10][R48.64] ;  /* 0x0000000a3066a981 */ /* 0x0002a2000c1e1500 */
[----:B------:R-:W-:Y:S02]  /*5520*/  ISETP.GE.AND P2, PT, R50, UR8, PT ;  /* 0x0000000832007c0c */ /* 0x000fe4000bf46270 */
[----:B------:R-:W-:Y:S01]  /*5530*/  PRMT R109, RZ, 0x7610, R109 ;  /* 0x00007610ff6d7816 */ /* 0x000fe2000000006d */
[----:B------:R-:W2:Y:S01]  /*5540*/  @!P1 LDG.E.U16 R115, desc[UR10][R46.64] ;  /* 0x0000000a2e739981 */ /* 0x000ea2000c1e1500 */
[----:B0-----:R-:W-:Y:S01]  /*5550*/  IMAD.WIDE R44, R51, 0x2, R42 ;  /* 0x00000002332c7825 */ /* 0x001fe200078e022a */
[C---:B------:R-:W-:Y:S02]  /*5560*/  LOP3.LUT R51, R130.reuse, 0x2a, RZ, 0xfc, !PT ;  /* 0x0000002a82337812 */ /* 0x040fe400078efcff */
[----:B-1----:R-:W-:Y:S02]  /*5570*/  LOP3.LUT R48, R130, 0x2a, RZ, 0xfc, !PT ;  /* 0x0000002a82307812 */ /* 0x002fe400078efcff */
[----:B------:R0:W2:Y:S01]  /*5580*/  @!P0 LDG.E.U16 R109, desc[UR10][R44.64] ;  /* 0x0000000a2c6d8981 */ /* 0x0000a2000c1e1500 */
[----:B------:R-:W-:Y:S01]  /*5590*/  IMAD R51, R51, UR4, RZ ;  /* 0x0000000433337c24 */ /* 0x000fe2000f8e02ff */
[----:B------:R-:W1:Y:S01]  /*55a0*/  LDCU UR4, c[0x0][0x3a8] ;  /* 0x00007500ff0477ac */ /* 0x000e620008000800 */
[----:B------:R-:W-:-:S02]  /*55b0*/  ISETP.GE.AND P1, PT, R48, UR8, PT ;  /* 0x0000000830007c0c */ /* 0x000fc4000bf26270 */
[----:B------:R-:W-:Y:S02]  /*55c0*/  PRMT R100, RZ, 0x7610, R100 ;  /* 0x00007610ff647816 */ /* 0x000fe40000000064 */
[C---:B------:R-:W-:Y:S01]  /*55d0*/  LOP3.LUT R104, R130.reuse, 0x2c, RZ, 0xfc, !PT ;  /* 0x0000002c82687812 */ /* 0x040fe200078efcff */
[----:B0-----:R-:W-:Y:S01]  /*55e0*/  IMAD.WIDE R44, R251, 0x2, R42 ;  /* 0x00000002fb2c7825 */ /* 0x001fe200078e022a */
[----:B------:R-:W-:Y:S02]  /*55f0*/  LOP3.LUT R46, R130, 0x2c, RZ, 0xfc, !PT ;  /* 0x0000002c822e7812 */ /* 0x000fe400078efcff */
[----:B------:R-:W-:Y:S01]  /*5600*/  PRMT R150, RZ, 0x7610, R150 ;  /* 0x00007610ff967816 */ /* 0x000fe20000000096 */
[----:B------:R-:W-:Y:S01]  /*5610*/  IMAD R104, R104, UR6, RZ ;  /* 0x0000000668687c24 */ /* 0x000fe2000f8e02ff */
[----:B------:R0:W2:Y:S01]  /*5620*/  @!P2 LDG.E.U16 R100, desc[UR10][R44.64] ;  /* 0x0000000a2c64a981 */ /* 0x0000a2000c1e1500 */
[----:B------:R-:W-:Y:S01]  /*5630*/  ISETP.GE.AND P0, PT, R46, UR8, PT ;  /* 0x000000082e007c0c */ /* 0x000fe2000bf06270 */
[----:B------:R-:W4:Y:S01]  /*5640*/  LDCU UR6, c[0x0][0x3a8] ;  /* 0x00007500ff0677ac */ /* 0x000f220008000800 */
[C---:B------:R-:W-:Y:S01]  /*5650*/  LOP3.LUT R46, R130.reuse, 0x32, RZ, 0xfc, !PT ;  /* 0x00000032822e7812 */ /* 0x040fe200078efcff */
[----:B0-----:R-:W-:Y:S01]  /*5660*/  IMAD.WIDE R44, R51, 0x2, R42 ;  /* 0x00000002332c7825 */ /* 0x001fe200078e022a */
[----:B------:R-:W-:-:S02]  /*5670*/  LOP3.LUT R51, R130, 0x32, RZ, 0xfc, !PT ;  /* 0x0000003282337812 */ /* 0x000fc400078efcff */
[----:B------:R-:W-:Y:S02]  /*5680*/  PRMT R110, RZ, 0x7610, R110 ;  /* 0x00007610ff6e7816 */ /* 0x000fe4000000006e */
[----:B------:R0:W3:Y:S01]  /*5690*/  @!P1 LDG.E.U16 R150, desc[UR10][R44.64] ;  /* 0x0000000a2c969981 */ /* 0x0000e2000c1e1500 */
[----:B-1----:R-:W-:Y:S01]  /*56a0*/  IMAD R51, R51, UR4, RZ ;  /* 0x0000000433337c24 */ /* 0x002fe2000f8e02ff */
[----:B------:R-:W-:Y:S01]  /*56b0*/  ISETP.GE.AND P1, PT, R46, UR8, PT ;  /* 0x000000082e007c0c */ /* 0x000fe2000bf26270 */
[----:B------:R-:W1:Y:S01]  /*56c0*/  LDCU UR4, c[0x0][0x3a8] ;  /* 0x00007500ff0477ac */ /* 0x000e620008000800 */
[----:B------:R-:W-:Y:S01]  /*56d0*/  LOP3.LUT R46, R130, 0x2e, RZ, 0xfc, !PT ;  /* 0x0000002e822e7812 */ /* 0x000fe200078efcff */
[----:B0-----:R-:W-:Y:S01]  /*56e0*/  IMAD.WIDE R44, R104, 0x2, R42 ;  /* 0x00000002682c7825 */ /* 0x001fe200078e022a */
[----:B------:R-:W-:Y:S02]  /*56f0*/  PRMT R152, RZ, 0x7610, R152 ;  /* 0x00007610ff987816 */ /* 0x000fe40000000098 */
[----:B------:R-:W-:-:S02]  /*5700*/  LOP3.LUT R104, R130, 0x2e, RZ, 0xfc, !PT ;  /* 0x0000002e82687812 */ /* 0x000fc400078efcff */
[----:B------:R0:W3:Y:S01]  /*5710*/  @!P0 LDG.E.U16 R110, desc[UR10][R44.64] ;  /* 0x0000000a2c6e8981 */ /* 0x0000e2000c1e1500 */
[----:B------:R-:W-:Y:S02]  /*5720*/  ISETP.GE.AND P0, PT, R46, UR8, PT ;  /* 0x000000082e007c0c */ /* 0x000fe4000bf06270 */
[----:B------:R-:W-:Y:S01]  /*5730*/  LOP3.LUT R46, R130, 0x3a, RZ, 0xfc, !PT ;  /* 0x0000003a822e7812 */ /* 0x000fe200078efcff */
[----:B----4-:R-:W-:Y:S01]  /*5740*/  IMAD R104, R104, UR6, RZ ;  /* 0x0000000668687c24 */ /* 0x010fe2000f8e02ff */
[----:B------:R-:W-:Y:S01]  /*5750*/  PRMT R103, RZ, 0x7610, R103 ;  /* 0x00007610ff677816 */ /* 0x000fe20000000067 */
[----:B------:R-:W4:Y:S01]  /*5760*/  LDCU UR6, c[0x0][0x3a8] ;  /* 0x00007500ff0677ac */ /* 0x000f220008000800 */
[----:B0-----:R-:W-:Y:S01]  /*5770*/  IMAD.WIDE R44, R51, 0x2, R42 ;  /* 0x00000002332c7825 */ /* 0x001fe200078e022a */
[----:B------:R-:W-:-:S04]  /*5780*/  LOP3.LUT R51, R130, 0x3a, RZ, 0xfc, !PT ;  /* 0x0000003a82337812 */ /* 0x000fc800078efcff */
[----:B------:R0:W3:Y:S01]  /*5790*/  @!P1 LDG.E.U16 R152, desc[UR10][R44.64] ;  /* 0x0000000a2c989981 */ /* 0x0000e2000c1e1500 */
[----:B------:R-:W-:Y:S01]  /*57a0*/  ISETP.GE.AND P1, PT, R46, UR8, PT ;  /* 0x000000082e007c0c */ /* 0x000fe2000bf26270 */
[----:B-1----:R-:W-:Y:S01]  /*57b0*/  IMAD R51, R51, UR4, RZ ;  /* 0x0000000433337c24 */ /* 0x002fe2000f8e02ff */
[----:B------:R-:W-:Y:S01]  /*57c0*/  PRMT R154, RZ, 0x7610, R154 ;  /* 0x00007610ff9a7816 */ /* 0x000fe2000000009a */
[----:B------:R-:W1:Y:S01]  /*57d0*/  LDCU UR4, c[0x0][0x3a8] ;  /* 0x00007500ff0477ac */ /* 0x000e620008000800 */
[----:B0-----:R-:W-:-:S05]  /*57e0*/  IMAD.WIDE R44, R104, 0x2, R42 ;  /* 0x00000002682c7825 */ /* 0x001fca00078e022a */
[----:B------:R0:W3:Y:S02]  /*57f0*/  @!P0 LDG.E.U16 R103, desc[UR10][R44.64] ;  /* 0x0000000a2c678981 */ /* 0x0000e4000c1e1500 */
[----:B0-----:R-:W-:-:S05]  /*5800*/  IMAD.WIDE R44, R51, 0x2, R42 ;  /* 0x00000002332c7825 */ /* 0x001fca00078e022a */
[----:B------:R0:W3:Y:S01]  /*5810*/  @!P1 LDG.E.U16 R154, desc[UR10][R44.64] ;  /* 0x0000000a2c9a9981 */ /* 0x0000e2000c1e1500 */
[C---:B------:R-:W-:Y:S02]  /*5820*/  LOP3.LUT R46, R130.reuse, 0x34, RZ, 0xfc, !PT ;  /* 0x00000034822e7812 */ /* 0x040fe400078efcff */
[C---:B------:R-:W-:Y:S02]  /*5830*/  LOP3.LUT R50, R130.reuse, 0x36, RZ, 0xfc, !PT ;  /* 0x0000003682327812 */ /* 0x040fe400078efcff */
[----:B------:R-:W-:Y:S02]  /*5840*/  LOP3.LUT R51, R130, 0x34, RZ, 0xfc, !PT ;  /* 0x0000003482337812 */ /* 0x000fe400078efcff */
[----:B------:R-:W-:Y:S01]  /*5850*/  ISETP.GE.AND P0, PT, R46, UR8, PT ;  /* 0x000000082e007c0c */ /* 0x000fe2000bf06270 */
[----:B-1----:R-:W-:Y:S01]  /*5860*/  IMAD R50, R50, UR4, RZ ;  /* 0x0000000432327c24 */ /* 0x002fe2000f8e02ff */
[----:B------:R-:W1:Y:S01]  /*5870*/  LDCU UR4, c[0x0][0x3a8] ;  /* 0x00007500ff0477ac */ /* 0x000e620008000800 */
[----:B----4-:R-:W-:Y:S01]  /*5880*/  IMAD R51, R51, UR6, RZ ;  /* 0x0000000633337c24 */ /* 0x010fe2000f8e02ff */
[----:B------:R-:W-:-:S02]  /*5890*/  LOP3.LUT R46, R130, 0x36, RZ, 0xfc, !PT ;  /* 0x00000036822e7812 */ /* 0x000fc400078efcff */
[----:B------:R-:W-:Y:S01]  /*58a0*/  PRMT R112, RZ, 0x7610, R112 ;  /* 0x00007610ff707816 */ /* 0x000fe20000000070 */
[----:B0-----:R-:W-:Y:S01]  /*58b0*/  IMAD.WIDE R44, R51, 0x2, R42 ;  /* 0x00000002332c7825 */ /* 0x001fe200078e022a */
[----:B------:R-:W-:Y:S02]  /*58c0*/  ISETP.GE.AND P1, PT, R46, UR8, PT ;  /* 0x000000082e007c0c */ /* 0x000fe4000bf26270 */
[----:B------:R-:W-:-:S03]  /*58d0*/  LOP3.LUT R46, R130, 0x3c, RZ, 0xfc, !PT ;  /* 0x0000003c822e7812 */ /* 0x000fc600078efcff */
[----:B------:R0:W4:Y:S01]  /*58e0*/  @!P0 LDG.E.U16 R112, desc[UR10][R44.64] ;  /* 0x0000000a2c708981 */ /* 0x000122000c1e1500 */
[----:B------:R-:W-:Y:S02]  /*58f0*/  ISETP.GE.AND P0, PT, R46, UR8, PT ;  /* 0x000000082e007c0c */ /* 0x000fe4000bf06270 */
[----:B------:R-:W-:Y:S01]  /*5900*/  PRMT R106, RZ, 0x7610, R106 ;  /* 0x00007610ff6a7816 */ /* 0x000fe2000000006a */
[----:B0-----:R-:W-:Y:S01]  /*5910*/  IMAD.WIDE R44, R50, 0x2, R42 ;  /* 0x00000002322c7825 */ /* 0x001fe200078e022a */
[----:B------:R-:W-:Y:S02]  /*5920*/  LOP3.LUT R50, R130, 0x3c, RZ, 0xfc, !PT ;  /* 0x0000003c82327812 */ /* 0x000fe400078efcff */
[----:B------:R-:W-:Y:S02]  /*5930*/  PRMT R113, RZ, 0x7610, R113 ;  /* 0x00007610ff717816 */ /* 0x000fe40000000071 */
[----:B------:R0:W4:Y:S01]  /*5940*/  @!P1 LDG.E.U16 R106, desc[UR10][R44.64] ;  /* 0x0000000a2c6a9981 */ /* 0x000122000c1e1500 */
[----:B-1----:R-:W-:Y:S01]  /*5950*/  IMAD R50, R50, UR4, RZ ;  /* 0x0000000432327c24 */ /* 0x002fe2000f8e02ff */
[----:B------:R-:W1:Y:S03]  /*5960*/  LDCU UR4, c[0x0][0x3a8] ;  /* 0x00007500ff0477ac */ /* 0x000e660008000800 */
[----:B0-----:R-:W-:Y:S01]  /*5970*/  IMAD.WIDE R44, R50, 0x2, R42 ;  /* 0x00000002322c7825 */ /* 0x001fe200078e022a */
[----:B------:R-:W0:Y:S04]  /*5980*/  S2R R51, SR_TID.X ;  /* 0x0000000000337919 */ /* 0x000e280000002100 */
[----:B------:R5:W4:Y:S01]  /*5990*/  @!P0 LDG.E.U16 R113, desc[UR10][R44.64] ;  /* 0x0000000a2c718981 */ /* 0x000b22000c1e1500 */
[----:B------:R-:W-:-:S02]  /*59a0*/  LOP3.LUT R46, R130, 0x3e, RZ, 0xfc, !PT ;  /* 0x0000003e822e7812 */ /* 0x000fc400078efcff */
[----:B------:R-:W-:Y:S02]  /*59b0*/  LOP3.LUT R50, R130, 0x3e, RZ, 0xfc, !PT ;  /* 0x0000003e82327812 */ /* 0x000fe400078efcff */
[----:B------:R-:W-:-:S03]  /*59c0*/  ISETP.GE.AND P1, PT, R46, UR8, PT ;  /* 0x000000082e007c0c */ /* 0x000fc6000bf26270 */
[----:B-1----:R-:W-:Y:S01]  /*59d0*/  IMAD R50, R50, UR4, RZ ;  /* 0x0000000432327c24 */ /* 0x002fe2000f8e02ff */
[----:B------:R-:W-:-:S03]  /*59e0*/  PRMT R108, RZ, 0x7610, R108 ;  /* 0x00007610ff6c7816 */ /* 0x000fc6000000006c */
[----:B-----5:R-:W-:-:S06]  /*59f0*/  IMAD.WIDE R44, R50, 0x2, R42 ;  /* 0x00000002322c7825 */ /* 0x020fcc00078e022a */
[----:B------:R1:W5:Y:S01]  /*5a00*/  @!P1 LDG.E.U16 R108, desc[UR10][R44.64] ;  /* 0x0000000a2c6c9981 */ /* 0x000362000c1e1500 */
[----:B------:R-:W-:Y:S02]  /*5a10*/  IADD3 RZ, P1, PT, R2, R133, RZ ;  /* 0x0000008502ff7210 */ /* 0x000fe40007f3e0ff */
[----:B0-----:R-:W-:-:S04]  /*5a20*/  LOP3.LUT R156, R51, 0x3f, RZ, 0xc0, !PT ;  /* 0x0000003f339c7812 */ /* 0x001fc800078ec0ff */
[----:B------:R-:W-:Y:S01]  /*5a30*/  ISETP.GE.AND P0, PT, R156, UR8, PT ;  /* 0x000000089c007c0c */ /* 0x000fe2000bf06270 */
[----:B-1----:R-:W-:Y:S01]  /*5a40*/  IMAD.IADD R44, R2, 0x1, R133 ;  /* 0x00000001022c7824 */ /* 0x002fe200078e0285 */
[----:B------:R-:W-:Y:S01]  /*5a50*/  PRMT R49, RZ, 0x7610, R49 ;  /* 0x00007610ff317816 */ /* 0x000fe20000000031 */
[----:B------:R-:W-:Y:S01]  /*5a60*/  IMAD.X R45, R138, 0x1, R131, P1 ;  /* 0x000000018a2d7824 */ /* 0x000fe200008e0683 */
[----:B------:R-:W-:Y:S01]  /*5a70*/  BAR.SYNC.DEFER_BLOCKING 0x0 ;  /* 0x0000000000007b1d */ /* 0x000fe20000010000 */
[C---:B------:R-:W-:Y:S02]  /*5a80*/  IADD3 RZ, P1, PT, R4.reuse, R133, RZ ;  /* 0x0000008504ff7210 */ /* 0x040fe40007f3e0ff */
[----:B------:R-:W-:Y:S02]  /*5a90*/  PRMT R48, RZ, 0x7610, R48 ;  /* 0x00007610ff307816 */ /* 0x000fe40000000030 */
[----:B------:R-:W-:Y:S02]  /*5aa0*/  PRMT R47, RZ, 0x7610, R47 ;  /* 0x00007610ff2f7816 */ /* 0x000fe4000000002f */
[----:B------:R-:W-:Y:S01]  /*5ab0*/  PRMT R46, RZ, 0x7610, R46 ;  /* 0x00007610ff2e7816 */ /* 0x000fe2000000002e */
[----:B------:R-:W0:Y:S01]  /*5ac0*/  S2UR UR6, SR_CgaCtaId ;  /* 0x00000000000679c3 */ /* 0x000e220000008800 */
[----:B------:R1:W4:Y:S02]  /*5ad0*/  @!P0 LDG.E.U16 R49, desc[UR10][R44.64] ;  /* 0x0000000a2c318981 */ /* 0x000324000c1e1500 */
[----:B-1----:R-:W-:-:S02]  /*5ae0*/  IMAD.IADD R44, R4, 0x1, R133 ;  /* 0x00000001042c7824 */ /* 0x002fc400078e0285 */
[----:B------:R-:W-:Y:S01]  /*5af0*/  IMAD.X R45, R137, 0x1, R131, P1 ;  /* 0x00000001892d7824 */ /* 0x000fe200008e0683 */
[----:B------:R-:W-:-:S04]  /*5b00*/  IADD3 RZ, P1, PT, R6, R133, RZ ;  /* 0x0000008506ff7210 */ /* 0x000fc80007f3e0ff */
[----:B------:R1:W4:Y:S02]  /*5b10*/  @!P0 LDG.E.U16 R48, desc[UR10][R44.64] ;  /* 0x0000000a2c308981 */ /* 0x000324000c1e1500 */
[----:B-1----:R-:W-:Y:S02]  /*5b20*/  IMAD.IADD R44, R6, 0x1, R133 ;  /* 0x00000001062c7824 */ /* 0x002fe400078e0285 */
[----:B------:R-:W-:Y:S01]  /*5b30*/  IMAD.X R45, R136, 0x1, R131, P1 ;  /* 0x00000001882d7824 */ /* 0x000fe200008e0683 */
[----:B------:R-:W-:-:S04]  /*5b40*/  IADD3 RZ, P1, PT, R8, R133, RZ ;  /* 0x0000008508ff7210 */ /* 0x000fc80007f3e0ff */
[----:B------:R1:W4:Y:S01]  /*5b50*/  @!P0 LDG.E.U16 R47, desc[UR10][R44.64] ;  /* 0x0000000a2c2f8981 */ /* 0x000322000c1e1500 */
[--C-:B------:R-:W-:Y:S02]  /*5b60*/  IMAD.IADD R50, R10, 0x1, R133.reuse ;  /* 0x000000010a327824 */ /* 0x100fe400078e0285 */
[----:B-1----:R-:W-:Y:S02]  /*5b70*/  IMAD.IADD R44, R8, 0x1, R133 ;  /* 0x00000001082c7824 */ /* 0x002fe400078e0285 */
[----:B------:R-:W-:Y:S01]  /*5b80*/  IMAD.X R45, R135, 0x1, R131, P1 ;  /* 0x00000001872d7824 */ /* 0x000fe200008e0683 */
[----:B------:R-:W-:-:S04]  /*5b90*/  IADD3 RZ, P1, PT, R10, R133, RZ ;  /* 0x000000850aff7210 */ /* 0x000fc80007f3e0ff */
[----:B------:R1:W4:Y:S01]  /*5ba0*/  @!P0 LDG.E.U16 R46, desc[UR10][R44.64] ;  /* 0x0000000a2c2e8981 */ /* 0x000322000c1e1500 */
[----:B------:R-:W-:Y:S01]  /*5bb0*/  IMAD.X R51, R134, 0x1, R131, P1 ;  /* 0x0000000186337824 */ /* 0x000fe200008e0683 */
[----:B------:R-:W-:Y:S02]  /*5bc0*/  IADD3 RZ, P1, PT, R12, R133, RZ ;  /* 0x000000850cff7210 */ /* 0x000fe40007f3e0ff */
[----:B-1----:R-:W-:Y:S02]  /*5bd0*/  PRMT R45, RZ, 0x7610, R45 ;  /* 0x00007610ff2d7816 */ /* 0x002fe4000000002d */
[----:B------:R-:W-:-:S04]  /*5be0*/  PRMT R44, RZ, 0x7610, R44 ;  /* 0x00007610ff2c7816 */ /* 0x000fc8000000002c */
[----:B------:R1:W4:Y:S01]  /*5bf0*/  @!P0 LDG.E.U16 R45, desc[UR10][R50.64] ;  /* 0x0000000a322d8981 */ /* 0x000322000c1e1500 */
[----:B------:R-:W-:Y:S01]  /*5c00*/  PRMT R111, RZ, 0x7610, R111 ;  /* 0x00007610ff6f7816 */ /* 0x000fe2000000006f */
[----:B-1----:R-:W-:Y:S02]  /*5c10*/  IMAD.IADD R50, R12, 0x1, R133 ;  /* 0x000000010c327824 */ /* 0x002fe400078e0285 */
[----:B------:R-:W-:Y:S01]  /*5c20*/  IMAD.X R51, R132, 0x1, R131, P1 ;  /* 0x0000000184337824 */ /* 0x000fe200008e0683 */
[----:B------:R-:W-:-:S04]  /*5c30*/  IADD3 RZ, P1, PT, R14, R133, RZ ;  /* 0x000000850eff7210 */ /* 0x000fc80007f3e0ff */
[----:B------:R1:W4:Y:S01]  /*5c40*/  @!P0 LDG.E.U16 R44, desc[UR10][R50.64] ;  /* 0x0000000a322c8981 */ /* 0x000322000c1e1500 */
[----:B------:R-:W-:Y:S01]  /*5c50*/  UMOV UR4, 0x400 ;  /* 0x0000040000047882 */ /* 0x000fe20000000000 */
[----:B------:R-:W-:Y:S01]  /*5c60*/  PRMT R107, RZ, 0x7610, R107 ;  /* 0x00007610ff6b7816 */ /* 0x000fe2000000006b */
[----:B0-----:R-:W-:Y:S01]  /*5c70*/  ULEA UR4, UR6, UR4, 0x18 ;  /* 0x0000000406047291 */ /* 0x001fe2000f8ec0ff */
[----:B-1----:R-:W-:Y:S02]  /*5c80*/  IMAD.IADD R50, R14, 0x1, R133 ;  /* 0x000000010e327824 */ /* 0x002fe400078e0285 */
[----:B------:R-:W-:Y:S01]  /*5c90*/  IMAD.X R51, R0, 0x1, R131, P1 ;  /* 0x0000000100337824 */ /* 0x000fe200008e0683 */
[----:B------:R-:W-:-:S04]  /*5ca0*/  IADD3 RZ, P1, PT, R16, R133, RZ ;  /* 0x0000008510ff7210 */ /* 0x000fc80007f3e0ff */
[----:B------:R0:W4:Y:S01]  /*5cb0*/  @!P0 LDG.E.U16 R111, desc[UR10][R50.64] ;  /* 0x0000000a326f8981 */ /* 0x000122000c1e1500 */
[----:B------:R-:W-:Y:S01]  /*5cc0*/  IMAD.SHL.U32 R104, R156, 0x2, RZ ;  /* 0x000000029c687824 */ /* 0x000fe200078e00ff */
[----:B------:R-:W-:Y:S01]  /*5cd0*/  PRMT R70, RZ, 0x7610, R70 ;  /* 0x00007610ff467816 */ /* 0x000fe20000000046 */
[----:B0-----:R-:W-:Y:S02]  /*5ce0*/  IMAD.IADD R50, R16, 0x1, R133 ;  /* 0x0000000110327824 */ /* 0x001fe400078e0285 */
[----:B------:R-:W-:Y:S01]  /*5cf0*/  IMAD.X R51, R3, 0x1, R131, P1 ;  /* 0x0000000103337824 */ /* 0x000fe200008e0683 */
[----:B------:R-:W-:-:S04]  /*5d00*/  IADD3 RZ, P1, PT, R18, R133, RZ ;  /* 0x0000008512ff7210 */ /* 0x000fc80007f3e0ff */
[----:B------:R0:W4:Y:S04]  /*5d10*/  @!P0 LDG.E.U16 R107, desc[UR10][R50.64] ;  /* 0x0000000a326b8981 */ /* 0x000128000c1e1500 */
[----:B------:R1:W-:Y:S01]  /*5d20*/  STS.U16 [R104+UR4+0x2200], R54 ;  /* 0x0022003668007988 */ /* 0x0003e20008000404 */
[----:B0-----:R-:W-:Y:S02]  /*5d30*/  IMAD.IADD R50, R18, 0x1, R133 ;  /* 0x0000000112327824 */ /* 0x001fe400078e0285 */
[----:B------:R-:W-:Y:S01]  /*5d40*/  IMAD.X R51, R5, 0x1, R131, P1 ;  /* 0x0000000105337824 */ /* 0x000fe200008e0683 */
[----:B------:R-:W-:Y:S02]  /*5d50*/  IADD3 RZ, P1, PT, R20, R133, RZ ;  /* 0x0000008514ff7210 */ /* 0x000fe40007f3e0ff */
[----:B-1----:R-:W-:-:S02]  /*5d60*/  PRMT R54, RZ, 0x7610, R54 ;  /* 0x00007610ff367816 */ /* 0x002fc40000000036 */
[----:B------:R0:W4:Y:S04]  /*5d70*/  @!P0 LDG.E.U16 R70, desc[UR10][R50.64] ;  /* 0x0000000a32468981 */ /* 0x000128000c1e1500 */
[----:B--2---:R1:W-:Y:S01]  /*5d80*/  STS.U16 [R104+UR4+0x2600], R52 ;  /* 0x0026003468007988 */ /* 0x0043e20008000404 */
[-C--:B0-----:R-:W-:Y:S01]  /*5d90*/  IADD3 R50, PT, PT, R20, R133.reuse, RZ ;  /* 0x0000008514327210 */ /* 0x081fe20007ffe0ff */
[----:B------:R-:W-:Y:S01]  /*5da0*/  IMAD.X R51, R7, 0x1, R131, P1 ;  /* 0x0000000107337824 */ /* 0x000fe200008e0683 */
[C---:B------:R-:W-:Y:S02]  /*5db0*/  IADD3 RZ, P1, PT, R22.reuse, R133, RZ ;  /* 0x0000008516ff7210 */ /* 0x040fe40007f3e0ff */
[----:B-1----:R-:W-:Y:S02]  /*5dc0*/  PRMT R52, RZ, 0x7610, R52 ;  /* 0x00007610ff347816 */ /* 0x002fe40000000034 */
[----:B------:R0:W2:Y:S04]  /*5dd0*/  @!P0 LDG.E.U16 R54, desc[UR10][R50.64] ;  /* 0x0000000a32368981 */ /* 0x0000a8000c1e1500 */
[----:B------:R1:W-:Y:S01]  /*5de0*/  STS.U16 [R104+UR4+0x2400], R53 ;  /* 0x0024003568007988 */ /* 0x0003e20008000404 */
[----:B0-----:R-:W-:-:S02]  /*5df0*/  IMAD.IADD R50, R22, 0x1, R133 ;  /* 0x0000000116327824 */ /* 0x001fc400078e0285 */
[----:B------:R-:W-:Y:S01]  /*5e00*/  IMAD.X R51, R9, 0x1, R131, P1 ;  /* 0x0000000109337824 */ /* 0x000fe200008e0683 */
[----:B------:R-:W-:Y:S02]  /*5e10*/  IADD3 RZ, P1, PT, R24, R133, RZ ;  /* 0x0000008518ff7210 */ /* 0x000fe40007f3e0ff */
[----:B-1----:R-:W-:Y:S02]  /*5e20*/  PRMT R53, RZ, 0x7610, R53 ;  /* 0x00007610ff357816 */ /* 0x002fe40000000035 */
[----:B------:R0:W2:Y:S01]  /*5e30*/  @!P0 LDG.E.U16 R52, desc[UR10][R50.64] ;  /* 0x0000000a32348981 */ /* 0x0000a2000c1e1500 */
[----:B------:R-:W-:-:S03]  /*5e40*/  LOP3.LUT R155, R104, 0x10, RZ, 0x3c, !PT ;  /* 0x00000010689b7812 */ /* 0x000fc600078e3cff */
[----:B---3--:R1:W-:Y:S01]  /*5e50*/  STS.U16 [R104+UR4+0x2000], R55 ;  /* 0x0020003768007988 */ /* 0x0083e20008000404 */
[----:B0-----:R-:W-:Y:S02]  /*5e60*/  IMAD.IADD R50, R24, 0x1, R133 ;  /* 0x0000000118327824 */ /* 0x001fe400078e0285 */
[----:B------:R-:W-:Y:S01]  /*5e70*/  IMAD.X R51, R11, 0x1, R131, P1 ;  /* 0x000000010b337824 */ /* 0x000fe200008e0683 */
[C---:B------:R-:W-:Y:S02]  /*5e80*/  IADD3 RZ, P1, PT, R26.reuse, R133, RZ ;  /* 0x000000851aff7210 */ /* 0x040fe40007f3e0ff */
[----:B-1----:R-:W-:Y:S02]  /*5e90*/  PRMT R55, RZ, 0x7610, R55 ;  /* 0x00007610ff377816 */ /* 0x002fe40000000037 */
[----:B------:R0:W3:Y:S04]  /*5ea0*/  @!P0 LDG.E.U16 R53, desc[UR10][R50.64] ;  /* 0x0000000a32358981 */ /* 0x0000e8000c1e1500 */
[----:B------:R-:W-:Y:S01]  /*5eb0*/  STS.U16 [R104+UR4+0x2800], R74 ;  /* 0x0028004a68007988 */ /* 0x000fe20008000404 */
[----:B0-----:R-:W-:-:S02]  /*5ec0*/  IMAD.IADD R50, R26, 0x1, R133 ;  /* 0x000000011a327824 */ /* 0x001fc400078e0285 */
[----:B------:R-:W-:Y:S01]  /*5ed0*/  IMAD.X R51, R13, 0x1, R131, P1 ;  /* 0x000000010d337824 */ /* 0x000fe200008e0683 */
[C---:B------:R-:W-:Y:S01]  /*5ee0*/  IADD3 RZ, P1, PT, R28.reuse, R133, RZ ;  /* 0x000000851cff7210 */ /* 0x040fe20007f3e0ff */
[----:B------:R-:W-:Y:S04]  /*5ef0*/  STS.U16 [R104+UR4+0x2a00], R105 ;  /* 0x002a006968007988 */ /* 0x000fe80008000404 */
[----:B------:R-:W-:Y:S04]  /*5f00*/  STS.U16 [R104+UR4+0x2c00], R114 ;  /* 0x002c007268007988 */ /* 0x000fe80008000404 */
[----:B------:R-:W-:Y:S04]  /*5f10*/  STS.U16 [R104+UR4+0x2e00], R151 ;  /* 0x002e009768007988 */ /* 0x000fe80008000404 */
[----:B------:R0:W-:Y:S04]  /*5f20*/  STS.U16 [R155+UR4+0x2080], R56 ;  /* 0x002080389b007988 */ /* 0x0001e80008000404 */
[----:B------:R1:W2:Y:S01]  /*5f30*/  @!P0 LDG.E.U16 R55, desc[UR10][R50.64] ;  /* 0x0000000a32378981 */ /* 0x0002a2000c1e1500 */
[----:B0-----:R-:W-:Y:S01]  /*5f40*/  PRMT R56, RZ, 0x7610, R56 ;  /* 0x00007610ff387816 */ /* 0x001fe20000000038 */
[----:B-1----:R-:W-:-:S02]  /*5f50*/  IMAD.IADD R50, R28, 0x1, R133 ;  /* 0x000000011c327824 */ /* 0x002fc400078e0285 */
[----:B------:R-:W-:Y:S01]  /*5f60*/  IMAD.X R51, R15, 0x1, R131, P1 ;  /* 0x000000010f337824 */ /* 0x000fe200008e0683 */
[C---:B------:R-:W-:Y:S02]  /*5f70*/  IADD3 RZ, P1, PT, R30.reuse, R133, RZ ;  /* 0x000000851eff7210 */ /* 0x040fe40007f3e0ff */
[----:B------:R-:W-:Y:S02]  /*5f80*/  PRMT R151, RZ, 0x7610, R151 ;  /* 0x00007610ff977816 */ /* 0x000fe40000000097 */
[----:B------:R0:W2:Y:S02]  /*5f90*/  @!P0 LDG.E.U16 R56, desc[UR10][R50.64] ;  /* 0x0000000a32388981 */ /* 0x0000a4000c1e1500 */
[----:B0-----:R-:W-:Y:S02]  /*5fa0*/  IMAD.IADD R50, R30, 0x1, R133 ;  /* 0x000000011e327824 */ /* 0x001fe400078e0285 */
[----:B------:R-:W-:-:S05]  /*5fb0*/  IMAD.X R51, R17, 0x1, R131, P1 ;  /* 0x0000000111337824 */ /* 0x000fca00008e0683 */
[----:B------:R0:W2:Y:S01]  /*5fc0*/  @!P0 LDG.E.U16 R151, desc[UR10][R50.64] ;  /* 0x0000000a32978981 */ /* 0x0000a2000c1e1500 */
[CC--:B------:R-:W-:Y:S02]  /*5fd0*/  IADD3 RZ, P1, PT, R32.reuse, R133.reuse, RZ ;  /* 0x0000008520ff7210 */ /* 0x0c0fe40007f3e0ff */
[----:B------:R-:W-:Y:S02]  /*5fe0*/  PRMT R114, RZ, 0x7610, R114 ;  /* 0x00007610ff727816 */ /* 0x000fe40000000072 */
[----:B------:R-:W-:Y:S01]  /*5ff0*/  PRMT R105, RZ, 0x7610, R105 ;  /* 0x00007610ff697816 */ /* 0x000fe20000000069 */
[----:B0-----:R-:W-:Y:S02]  /*6000*/  IMAD.IADD R50, R32, 0x1, R133 ;  /* 0x0000000120327824 */ /* 0x001fe400078e0285 */
[----:B------:R-:W-:Y:S01]  /*6010*/  IMAD.X R51, R19, 0x1, R131, P1 ;  /* 0x0000000113337824 */ /* 0x000fe200008e0683 */
[----:B------:R-:W-:-:S04]  /*6020*/  IADD3 RZ, P1, PT, R34, R133, RZ ;  /* 0x0000008522ff7210 */ /* 0x000fc80007f3e0ff */
[----:B------:R0:W2:Y:S04]  /*6030*/  @!P0 LDG.E.U16 R114, desc[UR10][R50.64] ;  /* 0x0000000a32728981 */ /* 0x0000a8000c1e1500 */
[----:B------:R1:W-:Y:S01]  /*6040*/  STS.U16 [R155+UR4+0x2280], R71 ;  /* 0x002280479b007988 */ /* 0x0003e20008000404 */
[----:B0-----:R-:W-:Y:S02]  /*6050*/  IMAD.IADD R50, R34, 0x1, R133 ;  /* 0x0000000122327824 */ /* 0x001fe400078e0285 */
[----:B------:R-:W-:Y:S01]  /*6060*/  IMAD.X R51, R21, 0x1, R131, P1 ;  /* 0x0000000115337824 */ /* 0x000fe200008e0683 */
[----:B------:R-:W-:Y:S02]  /*6070*/  IADD3 RZ, P1, PT, R36, R133, RZ ;  /* 0x0000008524ff7210 */ /* 0x000fe40007f3e0ff */
[----:B-1----:R-:W-:-:S02]  /*6080*/  PRMT R71, RZ, 0x7610, R71 ;  /* 0x00007610ff477816 */ /* 0x002fc40000000047 */
[----:B------:R0:W2:Y:S04]  /*6090*/  @!P0 LDG.E.U16 R105, desc[UR10][R50.64] ;  /* 0x0000000a32698981 */ /* 0x0000a8000c1e1500 */
[----:B------:R1:W-:Y:S01]  /*60a0*/  STS.U16 [R155+UR4+0x2480], R72 ;  /* 0x002480489b007988 */ /* 0x0003e20008000404 */
[----:B0-----:R-:W-:Y:S02]  /*60b0*/  IMAD.IADD R50, R36, 0x1, R133 ;  /* 0x0000000124327824 */ /* 0x001fe400078e0285 */
[----:B------:R-:W-:Y:S01]  /*60c0*/  IMAD.X R51, R23, 0x1, R131, P1 ;  /* 0x0000000117337824 */ /* 0x000fe200008e0683 */
[----:B------:R-:W-:Y:S02]  /*60d0*/  IADD3 RZ, P1, PT, R38, R133, RZ ;  /* 0x0000008526ff7210 */ /* 0x000fe40007f3e0ff */
[----:B-1----:R-:W-:-:S02]  /*60e0*/  PRMT R72, RZ, 0x7610, R72 ;  /* 0x00007610ff487816 */ /* 0x002fc40000000048 */
[----:B------:R0:W2:Y:S01]  /*60f0*/  @!P0 LDG.E.U16 R71, desc[UR10][R50.64] ;  /* 0x0000000a32478981 */ /* 0x0000a2000c1e1500 */
        /* <DEDUP_REMOVED lines=8> */
[----:B------:R-:W-:Y:S01]  /*6180*/  IADD3 RZ, P1, PT, R116, R133, RZ ;  /* 0x0000008574ff7210 */ /* 0x000fe20007f3e0ff */
[----:B------:R0:W-:Y:S01]  /*6190*/  STS.U16 [R155+UR4+0x2e80], R154 ;  /* 0x002e809a9b007988 */ /* 0x0001e20008000404 */
[----:B-1----:R-:W-:-:S03]  /*61a0*/  PRMT R75, RZ, 0x7610, R75 ;  /* 0x00007610ff4b7816 */ /* 0x002fc6000000004b */
[----:B------:R1:W2:Y:S01]  /*61b0*/  @!P0 LDG.E.U16 R74, desc[UR10][R50.64] ;  /* 0x0000000a324a8981 */ /* 0x0002a2000c1e1500 */
[----:B0-----:R-:W-:-:S03]  /*61c0*/  LOP3.LUT R154, R104, 0x20, RZ, 0x3c, !PT ;  /* 0x00000020689a7812 */ /* 0x001fc600078e3cff */
[----:B------:R-:W-:Y:S01]  /*61d0*/  STS.U16 [R155+UR4+0x2880], R115 ;  /* 0x002880739b007988 */ /* 0x000fe20008000404 */
[----:B-1----:R-:W-:Y:S02]  /*61e0*/  IMAD.IADD R50, R116, 0x1, R133 ;  /* 0x0000000174327824 */ /* 0x002fe400078e0285 */
[----:B------:R-:W-:Y:S01]  /*61f0*/  IMAD.X R51, R29, 0x1, R131, P1 ;  /* 0x000000011d337824 */ /* 0x000fe200008e0683 */
[C---:B------:R-:W-:Y:S01]  /*6200*/  IADD3 RZ, P1, PT, R118.reuse, R133, RZ ;  /* 0x0000008576ff7210 */ /* 0x040fe20007f3e0ff */
[----:B------:R-:W-:Y:S04]  /*6210*/  STS.U16 [R155+UR4+0x2a80], R150 ;  /* 0x002a80969b007988 */ /* 0x000fe80008000404 */
[----:B------:R-:W-:Y:S04]  /*6220*/  STS.U16 [R155+UR4+0x2c80], R152 ;  /* 0x002c80989b007988 */ /* 0x000fe80008000404 */
[----:B------:R0:W-:Y:S04]  /*6230*/  STS.U16 [R154+UR4+0x2100], R68 ;  /* 0x002100449a007988 */ /* 0x0001e80008000404 */
[----:B------:R1:W2:Y:S01]  /*6240*/  @!P0 LDG.E.U16 R75, desc[UR10][R50.64] ;  /* 0x0000000a324b8981 */ /* 0x0002a2000c1e1500 */
[----:B0-----:R-:W-:Y:S01]  /*6250*/  PRMT R68, RZ, 0x7610, R68 ;  /* 0x00007610ff447816 */ /* 0x001fe20000000044 */
[----:B-1----:R-:W-:-:S02]  /*6260*/  IMAD.IADD R50, R118, 0x1, R133 ;  /* 0x0000000176327824 */ /* 0x002fc400078e0285 */
[--C-:B------:R-:W-:Y:S01]  /*6270*/  IMAD.X R51, R31, 0x1, R131.reuse, P1 ;  /* 0x000000011f337824 */ /* 0x100fe200008e0683 */
[CC--:B------:R-:W-:Y:S02]  /*6280*/  IADD3 RZ, P1, PT, R120.reuse, R133.reuse, RZ ;  /* 0x0000008578ff7210 */ /* 0x0c0fe40007f3e0ff */
[----:B------:R-:W-:Y:S02]  /*6290*/  PRMT R152, RZ, 0x7610, R152 ;  /* 0x00007610ff987816 */ /* 0x000fe40000000098 */
[----:B------:R0:W2:Y:S01]  /*62a0*/  @!P0 LDG.E.U16 R68, desc[UR10][R50.64] ;  /* 0x0000000a32448981 */ /* 0x0000a2000c1e1500 */
[----:B------:R-:W-:Y:S02]  /*62b0*/  PRMT R150, RZ, 0x7610, R150 ;  /* 0x00007610ff967816 */ /* 0x000fe40000000096 */
[-C--:B0-----:R-:W-:Y:S01]  /*62c0*/  IADD3 R50, PT, PT, R120, R133.reuse, RZ ;  /* 0x0000008578327210 */ /* 0x081fe20007ffe0ff */
[----:B------:R-:W-:Y:S01]  /*62d0*/  IMAD.X R51, R33, 0x1, R131, P1 ;  /* 0x0000000121337824 */ /* 0x000fe200008e0683 */
[----:B------:R-:W-:-:S04]  /*62e0*/  IADD3 RZ, P1, PT, R122, R133, RZ ;  /* 0x000000857aff7210 */ /* 0x000fc80007f3e0ff */
        /* <DEDUP_REMOVED lines=11> */
[----:B------:R0:W3:Y:S04]  /*63a0*/  @!P0 LDG.E.U16 R115, desc[UR10][R50.64] ;  /* 0x0000000a32738981 */ /* 0x0000e8000c1e1500 */
        /* <DEDUP_REMOVED lines=15> */
[----:B------:R-:W-:Y:S01]  /*64a0*/  IADD3 RZ, P1, PT, R127, R133, RZ ;  /* 0x000000857fff7210 */ /* 0x000fe20007f3e0ff */
[----:B----4-:R0:W-:Y:S01]  /*64b0*/  STS.U16 [R154+UR4+0x2d00], R112 ;  /* 0x002d00709a007988 */ /* 0x0101e20008000404 */
[----:B-1----:R-:W-:-:S03]  /*64c0*/  PRMT R109, RZ, 0x7610, R109 ;  /* 0x00007610ff6d7816 */ /* 0x002fc6000000006d */
[----:B------:R1:W4:Y:S01]  /*64d0*/  @!P0 LDG.E.U16 R102, desc[UR10][R50.64] ;  /* 0x0000000a32668981 */ /* 0x000322000c1e1500 */
[----:B0-----:R-:W-:-:S03]  /*64e0*/  LOP3.LUT R112, R104, 0x30, RZ, 0x3c, !PT ;  /* 0x0000003068707812 */ /* 0x001fc600078e3cff */
[----:B------:R-:W-:Y:S01]  /*64f0*/  STS.U16 [R154+UR4+0x2b00], R110 ;  /* 0x002b006e9a007988 */ /* 0x000fe20008000404 */
[----:B-1----:R-:W-:Y:S02]  /*6500*/  IMAD.IADD R50, R127, 0x1, R133 ;  /* 0x000000017f327824 */ /* 0x002fe400078e0285 */
[----:B------:R-:W-:Y:S01]  /*6510*/  IMAD.X R51, R119, 0x1, R131, P1 ;  /* 0x0000000177337824 */ /* 0x000fe200008e0683 */
[C---:B------:R-:W-:Y:S01]  /*6520*/  IADD3 RZ, P1, PT, R128.reuse, R133, RZ ;  /* 0x0000008580ff7210 */ /* 0x040fe20007f3e0ff */
[----:B------:R-:W-:Y:S04]  /*6530*/  STS.U16 [R154+UR4+0x2f00], R113 ;  /* 0x002f00719a007988 */ /* 0x000fe80008000404 */
[----:B------:R0:W-:Y:S04]  /*6540*/  STS.U16 [R112+UR4+0x2180], R58 ;  /* 0x0021803a70007988 */ /* 0x0001e80008000404 */
[----:B------:R1:W3:Y:S01]  /*6550*/  @!P0 LDG.E.U16 R109, desc[UR10][R50.64] ;  /* 0x0000000a326d8981 */ /* 0x0002e2000c1e1500 */
[----:B0-----:R-:W-:Y:S01]  /*6560*/  PRMT R58, RZ, 0x7610, R58 ;  /* 0x00007610ff3a7816 */ /* 0x001fe2000000003a */
[----:B-1----:R-:W-:-:S02]  /*6570*/  IMAD.IADD R50, R128, 0x1, R133 ;  /* 0x0000000180327824 */ /* 0x002fc400078e0285 */
[----:B------:R-:W-:Y:S01]  /*6580*/  IMAD.X R51, R121, 0x1, R131, P1 ;  /* 0x0000000179337824 */ /* 0x000fe200008e0683 */
[----:B------:R0:W-:Y:S04]  /*6590*/  STS.U16 [R112+UR4+0x2380], R57 ;  /* 0x0023803970007988 */ /* 0x0001e80008000404 */
[----:B------:R1:W3:Y:S01]  /*65a0*/  @!P0 LDG.E.U16 R58, desc[UR10][R50.64] ;  /* 0x0000000a323a8981 */ /* 0x0002e2000c1e1500 */
[----:B0-----:R-:W-:Y:S02]  /*65b0*/  PRMT R57, RZ, 0x7610, R57 ;  /* 0x00007610ff397816 */ /* 0x001fe40000000039 */
[----:B-1----:R-:W-:-:S05]  /*65c0*/  IADD3 R50, P1, PT, R247, R133, RZ ;  /* 0x00000085f7327210 */ /* 0x002fca0007f3e0ff */
[----:B------:R-:W-:Y:S01]  /*65d0*/  IMAD.X R51, R153, 0x1, R131, P1 ;  /* 0x0000000199337824 */ /* 0x000fe200008e0683 */
[----:B------:R0:W-:Y:S04]  /*65e0*/  STS.U16 [R112+UR4+0x2580], R59 ;  /* 0x0025803b70007988 */ /* 0x0001e80008000404 */
[----:B------:R1:W3:Y:S01]  /*65f0*/  @!P0 LDG.E.U16 R57, desc[UR10][R50.64] ;  /* 0x0000000a32398981 */ /* 0x0002e2000c1e1500 */
[----:B0-----:R-:W-:Y:S02]  /*6600*/  PRMT R59, RZ, 0x7610, R59 ;  /* 0x00007610ff3b7816 */ /* 0x001fe4000000003b */
[----:B-1----:R-:W-:-:S05]  /*6610*/  IADD3 R50, P1, PT, R242, R133, RZ ;  /* 0x00000085f2327210 */ /* 0x002fca0007f3e0ff */
[----:B------:R-:W-:Y:S01]  /*6620*/  IMAD.X R51, R175, 0x1, R131, P1 ;  /* 0x00000001af337824 */ /* 0x000fe200008e0683 */
[----:B------:R0:W-:Y:S04]  /*6630*/  STS.U16 [R112+UR4+0x2780], R73 ;  /* 0x0027804970007988 */ /* 0x0001e80008000404 */
[----:B------:R1:W4:Y:S01]  /*6640*/  @!P0 LDG.E.U16 R59, desc[UR10][R50.64] ;  /* 0x0000000a323b8981 */ /* 0x000322000c1e1500 */
[----:B0-----:R-:W-:Y:S02]  /*6650*/  PRMT R73, RZ, 0x7610, R73 ;  /* 0x00007610ff497816 */ /* 0x001fe40000000049 */
[----:B-1----:R-:W-:-:S05]  /*6660*/  IADD3 R50, P1, PT, R189, R133, RZ ;  /* 0x00000085bd327210 */ /* 0x002fca0007f3e0ff */
[----:B------:R-:W-:-:S05]  /*6670*/  IMAD.X R51, R188, 0x1, R131, P1 ;  /* 0x00000001bc337824 */ /* 0x000fca00008e0683 */
[----:B------:R0:W4:Y:S01]  /*6680*/  @!P0 LDG.E.U16 R73, desc[UR10][R50.64] ;  /* 0x0000000a32498981 */ /* 0x000122000c1e1500 */
[----:B------:R-:W-:Y:S02]  /*6690*/  PRMT R154, RZ, 0x7610, R154 ;  /* 0x00007610ff9a7816 */ /* 0x000fe4000000009a */
[----:B0-----:R-:W-:-:S05]  /*66a0*/  IADD3 R50, P1, PT, R228, R133, RZ ;  /* 0x00000085e4327210 */ /* 0x001fca0007f3e0ff */
        /* <DEDUP_REMOVED lines=12> */
[----:B------:R-:W-:Y:S01]  /*6770*/  IMAD.X R51, R174, 0x1, R131, P1 ;  /* 0x00000001ae337824 */ /* 0x000fe200008e0683 */
[----:B------:R-:W-:Y:S04]  /*6780*/  STS.U16 [R112+UR4+0x2980], R100 ;  /* 0x0029806470007988 */ /* 0x000fe80008000404 */
[----:B------:R0:W4:Y:S04]  /*6790*/  @!P0 LDG.E.U16 R113, desc[UR10][R50.64] ;  /* 0x0000000a32718981 */ /* 0x000128000c1e1500 */
[----:B------:R-:W-:Y:S01]  /*67a0*/  STS.U16 [R112+UR4+0x2b80], R103 ;  /* 0x002b806770007988 */ /* 0x000fe20008000404 */
[----:B0-----:R-:W-:-:S03]  /*67b0*/  IADD3 R50, P1, PT, R250, R133, RZ ;  /* 0x00000085fa327210 */ /* 0x001fc60007f3e0ff */
[----:B------:R-:W-:Y:S04]  /*67c0*/  STS.U16 [R112+UR4+0x2d80], R106 ;  /* 0x002d806a70007988 */ /* 0x000fe80008000404 */
[----:B-----5:R0:W-:Y:S01]  /*67d0*/  STS.U16 [R112+UR4+0x2f80], R108 ;  /* 0x002f806c70007988 */ /* 0x0201e20008000404 */
[----:B------:R-:W-:Y:S01]  /*67e0*/  IMAD.X R51, R238, 0x1, R131, P1 ;  /* 0x00000001ee337824 */ /* 0x000fe200008e0683 */
[----:B0-----:R-:W-:Y:S02]  /*67f0*/  PRMT R112, RZ, 0x7610, R112 ;  /* 0x00007610ff707816 */ /* 0x001fe40000000070 */
[----:B------:R0:W-:Y:S04]  /*6800*/  STS.U16 [R104+UR4+0x1400], R111 ;  /* 0x0014006f68007988 */ /* 0x0001e80008000404 */
[----:B------:R1:W5:Y:S01]  /*6810*/  @!P0 LDG.E.U16 R112, desc[UR10][R50.64] ;  /* 0x0000000a32708981 */ /* 0x000362000c1e1500 */
[----:B0-----:R-:W-:-:S02]  /*6820*/  PRMT R111, RZ, 0x7610, R111 ;  /* 0x00007610ff6f7816 */ /* 0x001fc4000000006f */
[----:B-1----:R-:W-:-:S05]  /*6830*/  IADD3 R50, P1, PT, R226, R133, RZ ;  /* 0x00000085e2327210 */ /* 0x002fca0007f3e0ff */
[----:B------:R-:W-:-:S05]  /*6840*/  IMAD.X R51, R147, 0x1, R131, P1 ;  /* 0x0000000193337824 */ /* 0x000fca00008e0683 */
[----:B------:R0:W5:Y:S04]  /*6850*/  @!P0 LDG.E.U16 R111, desc[UR10][R50.64] ;  /* 0x0000000a326f8981 */ /* 0x000168000c1e1500 */
[----:B--2---:R1:W-:Y:S01]  /*6860*/  STS.U16 [R104+UR4+0x1800], R151 ;  /* 0x0018009768007988 */ /* 0x0043e20008000404 */
[----:B0-----:R-:W-:Y:S02]  /*6870*/  IADD3 R50, P1, PT, R210, R133, RZ ;  /* 0x00000085d2327210 */ /* 0x001fe40007f3e0ff */
[----:B-1----:R-:W-:-:S03]  /*6880*/  PRMT R151, RZ, 0x7610, R151 ;  /* 0x00007610ff977816 */ /* 0x002fc60000000097 */
[----:B------:R-:W-:-:S05]  /*6890*/  IMAD.X R51, R139, 0x1, R131, P1 ;  /* 0x000000018b337824 */ /* 0x000fca00008e0683 */
[----:B------:R0:W2:Y:S01]  /*68a0*/  @!P0 LDG.E.U16 R151, desc[UR10][R50.64] ;  /* 0x0000000a32978981 */ /* 0x0000a2000c1e1500 */
[----:B------:R-:W-:Y:S02]  /*68b0*/  PRMT R100, RZ, 0x7610, R100 ;  /* 0x00007610ff647816 */ /* 0x000fe40000000064 */
[----:B0-----:R-:W-:-:S04]  /*68c0*/  IADD3 R50, P1, PT, R177, R133, RZ ;  /* 0x00000085b1327210 */ /* 0x001fc80007f3e0ff */
[----:B------:R-:W-:-:S05]  /*68d0*/  IADD3.X R51, PT, PT, R176, R131, RZ, P1, !PT ;  /* 0x00000083b0337210 */ /* 0x000fca0000ffe4ff */
[----:B------:R0:W2:Y:S01]  /*68e0*/  @!P0 LDG.E.U16 R100, desc[UR10][R50.64] ;  /* 0x0000000a32648981 */ /* 0x0000a2000c1e1500 */
[----:B------:R-:W-:Y:S02]  /*68f0*/  PRMT R103, RZ, 0x7610, R103 ;  /* 0x00007610ff677816 */ /* 0x000fe40000000067 */
[----:B0-----:R-:W-:-:S05]  /*6900*/  IADD3 R50, P1, PT, R249, R133, RZ ;  /* 0x00000085f9327210 */ /* 0x001fca0007f3e0ff */
[----:B------:R-:W-:-:S05]  /*6910*/  IMAD.X R51, R237, 0x1, R131, P1 ;  /* 0x00000001ed337824 */ /* 0x000fca00008e0683 */
        /* <DEDUP_REMOVED lines=8> */
[----:B------:R0:W2:Y:S02]  /*69a0*/  @!P0 LDG.E.U16 R108, desc[UR10][R50.64] ;  /* 0x0000000a326c8981 */ /* 0x0000a4000c1e1500 */
[----:B0-----:R-:W-:-:S05]  /*69b0*/  IADD3 R50, P1, PT, R179, R133, RZ ;  /* 0x00000085b3327210 */ /* 0x001fca0007f3e0ff */
[----:B------:R-:W-:Y:S01]  /*69c0*/  IMAD.X R51, R178, 0x1, R131, P1 ;  /* 0x00000001b2337824 */ /* 0x000fe200008e0683 */
[----:B---3--:R0:W-:Y:S02]  /*69d0*/  STS.U16 [R104+UR4], R57 ;  /* 0x0000003968007988 */ /* 0x0081e40008000404 */
[----:B0-----:R-:W-:-:S06]  /*69e0*/  PRMT R57, RZ, 0x7610, R57 ;  /* 0x00007610ff397816 */ /* 0x001fcc0000000039 */
[----:B------:R0:W3:Y:S02]  /*69f0*/  @!P0 LDG.E.U16 R57, desc[UR10][R50.64] ;  /* 0x0000000a32398981 */ /* 0x0000e4000c1e1500 */
[----:B0-----:R-:W-:-:S05]  /*6a00*/  IADD3 R50, P1, PT, R248, R133, RZ ;  /* 0x00000085f8327210 */ /* 0x001fca0007f3e0ff */
[----:B------:R-:W-:Y:S01]  /*6a10*/  IMAD.X R51, R236, 0x1, R131, P1 ;  /* 0x00000001ec337824 */ /* 0x000fe200008e0683 */
[----:B----4-:R0:W-:Y:S02]  /*6a20*/  STS.U16 [R104+UR4+0x800], R73 ;  /* 0x0008004968007988 */ /* 0x0101e40008000404 */
[----:B0-----:R-:W-:Y:S02]  /*6a30*/  PRMT R73, RZ, 0x7610, R73 ;  /* 0x00007610ff497816 */ /* 0x001fe40000000049 */
[----:B------:R-:W-:Y:S04]  /*6a40*/  STS.U16 [R104+UR4+0x1c00], R152 ;  /* 0x001c009868007988 */ /* 0x000fe80008000404 */
[----:B------:R0:W4:Y:S04]  /*6a50*/  @!P0 LDG.E.U16 R73, desc[UR10][R50.64] ;  /* 0x0000000a32498981 */ /* 0x000128000c1e1500 */
[----:B------:R1:W-:Y:S01]  /*6a60*/  STS.U16 [R104+UR4+0x400], R59 ;  /* 0x0004003b68007988 */ /* 0x0003e20008000404 */
[----:B0-----:R-:W-:-:S03]  /*6a70*/  IADD3 R50, P1, PT, R195, R133, RZ ;  /* 0x00000085c3327210 */ /* 0x001fc60007f3e0ff */
[----:B------:R-:W-:Y:S01]  /*6a80*/  STS.U16 [R104+UR4+0xc00], R154 ;  /* 0x000c009a68007988 */ /* 0x000fe20008000404 */
[----:B-1----:R-:W-:Y:S02]  /*6a90*/  IMAD.SHL.U32 R59, R156, 0x2, RZ ;  /* 0x000000029c3b7824 */ /* 0x002fe400078e00ff */
[----:B------:R-:W-:Y:S01]  /*6aa0*/  IMAD.X R51, R194, 0x1, R131, P1 ;  /* 0x00000001c2337824 */ /* 0x000fe200008e0683 */
[----:B------:R0:W-:Y:S02]  /*6ab0*/  STS.U16 [R104+UR4+0x1000], R155 ;  /* 0x0010009b68007988 */ /* 0x0001e40008000404 */
[----:B------:R-:W-:Y:S02]  /*6ac0*/  LOP3.LUT R152, R59, 0x10, RZ, 0x3c, !PT ;  /* 0x000000103b987812 */ /* 0x000fe400078e3cff */
[----:B0-----:R-:W-:-:S03]  /*6ad0*/  PRMT R104, RZ, 0x7610, R104 ;  /* 0x00007610ff687816 */ /* 0x001fc60000000068 */
        /* <DEDUP_REMOVED lines=15> */
[----:B-----5:R0:W-:Y:S04]  /*6bd0*/  STS.U16 [R152+UR4+0x80], R112 ;  /* 0x0000807098007988 */ /* 0x0201e80008000404 */
[----:B------:R1:W5:Y:S01]  /*6be0*/  @!P0 LDG.E.U16 R113, desc[UR10][R50.64] ;  /* 0x0000000a32718981 */ /* 0x000362000c1e1500 */
[----:B0-----:R-:W-:Y:S02]  /*6bf0*/  PRMT R112, RZ, 0x7610, R112 ;  /* 0x00007610ff707816 */ /* 0x001fe40000000070 */
[----:B-1----:R-:W-:-:S05]  /*6c00*/  IADD3 R50, P1, PT, R199, R133, RZ ;  /* 0x00000085c7327210 */ /* 0x002fca0007f3e0ff */
[----:B------:R-:W-:Y:S01]  /*6c10*/  IMAD.X R51, R198, 0x1, R131, P1 ;  /* 0x00000001c6337824 */ /* 0x000fe200008e0683 */
[----:B------:R0:W-:Y:S04]  /*6c20*/  STS.U16 [R152+UR4+0xc80], R111 ;  /* 0x000c806f98007988 */ /* 0x0001e80008000404 */
[----:B------:R1:W4:Y:S01]  /*6c30*/  @!P0 LDG.E.U16 R112, desc[UR10][R50.64] ;  /* 0x0000000a32708981 */ /* 0x000322000c1e1500 */
[----:B0-----:R-:W-:Y:S02]  /*6c40*/  PRMT R111, RZ, 0x7610, R111 ;  /* 0x00007610ff6f7816 */ /* 0x001fe4000000006f */
[----:B-1----:R-:W-:-:S05]  /*6c50*/  IADD3 R50, P1, PT, R220, R133, RZ ;  /* 0x00000085dc327210 */ /* 0x002fca0007f3e0ff */
[----:B------:R-:W-:Y:S01]  /*6c60*/  IMAD.X R51, R144, 0x1, R131, P1 ;  /* 0x0000000190337824 */ /* 0x000fe200008e0683 */
[----:B------:R0:W-:Y:S04]  /*6c70*/  STS.U16 [R152+UR4+0x1880], R114 ;  /* 0x0018807298007988 */ /* 0x0001e80008000404 */
[----:B------:R1:W5:Y:S01]  /*6c80*/  @!P0 LDG.E.U16 R111, desc[UR10][R50.64] ;  /* 0x0000000a326f8981 */ /* 0x000362000c1e1500 */
[----:B0-----:R-:W-:Y:S02]  /*6c90*/  PRMT R114, RZ, 0x7610, R114 ;  /* 0x00007610ff727816 */ /* 0x001fe40000000072 */
[----:B-1----:R-:W-:-:S05]  /*6ca0*/  IADD3 R50, P1, PT, R245, R133, RZ ;  /* 0x00000085f5327210 */ /* 0x002fca0007f3e0ff */
[--C-:B------:R-:W-:Y:S01]  /*6cb0*/  IMAD.X R51, R234, 0x1, R131.reuse, P1 ;  /* 0x00000001ea337824 */ /* 0x100fe200008e0683 */
[----:B------:R0:W-:Y:S04]  /*6cc0*/  STS.U16 [R152+UR4+0x1c80], R150 ;  /* 0x001c809698007988 */ /* 0x0001e80008000404 */
[----:B------:R1:W5:Y:S01]  /*6cd0*/  @!P0 LDG.E.U16 R114, desc[UR10][R50.64] ;  /* 0x0000000a32728981 */ /* 0x000362000c1e1500 */
[----:B0-----:R-:W-:Y:S02]  /*6ce0*/  PRMT R150, RZ, 0x7610, R150 ;  /* 0x00007610ff967816 */ /* 0x001fe40000000096 */
[----:B-1----:R-:W-:Y:S01]  /*6cf0*/  IADD3 R50, P1, PT, R183, R133, RZ ;  /* 0x00000085b7327210 */ /* 0x002fe20007f3e0ff */
[----:B--2---:R0:W-:Y:S04]  /*6d00*/  STS.U16 [R152+UR4+0x1080], R151 ;  /* 0x0010809798007988 */ /* 0x0041e80008000404 */
[----:B------:R-:W-:-:S05]  /*6d10*/  IMAD.X R51, R182, 0x1, R131, P1 ;  /* 0x00000001b6337824 */ /* 0x000fca00008e0683 */
[----:B------:R1:W2:Y:S01]  /*6d20*/  @!P0 LDG.E.U16 R150, desc[UR10][R50.64] ;  /* 0x0000000a32968981 */ /* 0x0002a2000c1e1500 */
[----:B0-----:R-:W-:Y:S01]  /*6d30*/  LOP3.LUT R151, R59, 0x20, RZ, 0x3c, !PT ;  /* 0x000000203b977812 */ /* 0x001fe200078e3cff */
[----:B------:R-:W0:Y:S04]  /*6d40*/  S2UR UR7, SR_CgaCtaId ;  /* 0x00000000000779c3 */ /* 0x000e280000008800 */
[----:B------:R1:W-:Y:S02]  /*6d50*/  STS.U16 [R151+UR4+0x1500], R70 ;  /* 0x0015004697007988 */ /* 0x0003e40008000404 */
[----:B-1----:R-:W-:Y:S01]  /*6d60*/  IADD3 R50, P1, PT, R203, R133, RZ ;  /* 0x00000085cb327210 */ /* 0x002fe20007f3e0ff */
[----:B------:R-:W1:Y:S01]  /*6d70*/  S2R R154, SR_TID.X ;  /* 0x00000000009a7919 */ /* 0x000e620000002100 */
[----:B------:R-:W-:Y:S01]  /*6d80*/  UMOV UR6, 0x400 ;  /* 0x0000040000067882 */ /* 0x000fe20000000000 */
[----:B------:R-:W0:Y:S02]  /*6d90*/  LDC R152, c[0x0][0x3ac] ;  /* 0x0000eb00ff987b82 */ /* 0x000e240000000800 */
[----:B------:R-:W-:Y:S01]  /*6da0*/  IMAD.X R51, R202, 0x1, R131, P1 ;  /* 0x00000001ca337824 */ /* 0x000fe200008e0683 */
[----:B------:R-:W-:Y:S01]  /*6db0*/  PRMT R70, RZ, 0x7610, R70 ;  /* 0x00007610ff467816 */ /* 0x000fe20000000046 */
[----:B------:R1:W-:Y:S05]  /*6dc0*/  STS.U16 [R151+UR4+0x1900], R105 ;  /* 0x0019006997007988 */ /* 0x0003ea0008000404 */
[----:B------:R1:W2:Y:S02]  /*6dd0*/  @!P0 LDG.E.U16 R70, desc[UR10][R50.64] ;  /* 0x0000000a32468981 */ /* 0x0002a4000c1e1500 */
[----:B-1----:R-:W-:-:S02]  /*6de0*/  PRMT R105, RZ, 0x7610, R105 ;  /* 0x00007610ff697816 */ /* 0x002fc40000000069 */
[----:B------:R-:W-:-:S05]  /*6df0*/  IADD3 R50, P1, PT, R218, R133, RZ ;  /* 0x00000085da327210 */ /* 0x000fca0007f3e0ff */
[----:B------:R-:W-:Y:S01]  /*6e00*/  IMAD.X R51, R143, 0x1, R131, P1 ;  /* 0x000000018f337824 */ /* 0x000fe200008e0683 */
[----:B------:R1:W-:Y:S04]  /*6e10*/  STS.U16 [R151+UR4+0x1d00], R115 ;  /* 0x001d007397007988 */ /* 0x0003e80008000404 */
[----:B------:R1:W2:Y:S02]  /*6e20*/  @!P0 LDG.E.U16 R105, desc[UR10][R50.64] ;  /* 0x0000000a32698981 */ /* 0x0002a4000c1e1500 */
[----:B-1----:R-:W-:Y:S02]  /*6e30*/  PRMT R115, RZ, 0x7610, R115 ;  /* 0x00007610ff737816 */ /* 0x002fe40000000073 */
[----:B------:R-:W-:-:S05]  /*6e40*/  IADD3 R50, P1, PT, R244, R133, RZ ;  /* 0x00000085f4327210 */ /* 0x000fca0007f3e0ff */
[----:B------:R-:W-:Y:S01]  /*6e50*/  IMAD.X R51, R233, 0x1, R131, P1 ;  /* 0x00000001e9337824 */ /* 0x000fe200008e0683 */
[----:B------:R1:W-:Y:S04]  /*6e60*/  STS.U16 [R151+UR4+0x500], R100 ;  /* 0x0005006497007988 */ /* 0x0003e80008000404 */
[----:B------:R0:W2:Y:S01]  /*6e70*/  @!P0 LDG.E.U16 R115, desc[UR10][R50.64] ;  /* 0x0000000a32738981 */ /* 0x0000a2000c1e1500 */
[----:B-1----:R-:W-:Y:S02]  /*6e80*/  PRMT R100, RZ, 0x7610, R100 ;  /* 0x00007610ff647816 */ /* 0x002fe40000000064 */
[----:B0-----:R-:W-:-:S05]  /*6e90*/  IADD3 R50, P1, PT, R185, R133, RZ ;  /* 0x00000085b9327210 */ /* 0x001fca0007f3e0ff */
[----:B------:R-:W-:Y:S01]  /*6ea0*/  IMAD.X R51, R184, 0x1, R131, P1 ;  /* 0x00000001b8337824 */ /* 0x000fe200008e0683 */
[----:B------:R0:W-:Y:S04]  /*6eb0*/  STS.U16 [R151+UR4+0x100], R103 ;  /* 0x0001006797007988 */ /* 0x0001e80008000404 */
[----:B------:R1:W2:Y:S01]  /*6ec0*/  @!P0 LDG.E.U16 R100, desc[UR10][R50.64] ;  /* 0x0000000a32648981 */ /* 0x0002a2000c1e1500 */
[----:B0-----:R-:W-:Y:S02]  /*6ed0*/  PRMT R103, RZ, 0x7610, R103 ;  /* 0x00007610ff677816 */ /* 0x001fe40000000067 */
[----:B-1----:R-:W-:-:S05]  /*6ee0*/  IADD3 R50, P1, PT, R207, R133, RZ ;  /* 0x00000085cf327210 */ /* 0x002fca0007f3e0ff */
        /* <DEDUP_REMOVED lines=10> */
[----:B------:R-:W-:-:S05]  /*6f90*/  IMAD.X R51, R232, 0x1, R131, P1 ;  /* 0x00000001e8337824 */ /* 0x000fca00008e0683 */
[----:B------:R0:W2:Y:S04]  /*6fa0*/  @!P0 LDG.E.U16 R108, desc[UR10][R50.64] ;  /* 0x0000000a326c8981 */ /* 0x0000a8000c1e1500 */
[----:B------:R-:W-:Y:S01]  /*6fb0*/  STS.U16 [R151+UR4+0x1100], R49 ;  /* 0x0011003197007988 */ /* 0x000fe20008000404 */
[----:B0-----:R-:W-:-:S05]  /*6fc0*/  LOP3.LUT R51, R59, 0x30, RZ, 0x3c, !PT ;  /* 0x000000303b337812 */ /* 0x001fca00078e3cff */
[----:B------:R0:W-:Y:S01]  /*6fd0*/  STS.U16 [R51+UR4+0x1180], R48 ;  /* 0x0011803033007988 */ /* 0x0001e20008000404 */
[----:B------:R-:W-:Y:S02]  /*6fe0*/  PRMT R50, RZ, 0x7610, R50 ;  /* 0x00007610ff327816 */ /* 0x000fe40000000032 */
        /* <DEDUP_REMOVED lines=13> */
[----:B---3--:R1:W-:Y:S01]  /*70c0*/  STS.U16 [R51+UR4+0x980], R104 ;  /* 0x0009806833007988 */ /* 0x0083e20008000404 */
[----:B0-----:R-:W-:Y:S01]  /*70d0*/  IMAD.SHL.U32 R49, R154, 0x8, RZ ;  /* 0x000000089a317824 */ /* 0x001fe200078e00ff */
[----:B------:R-:W-:-:S04]  /*70e0*/  LOP3.LUT R48, R59, 0x40, RZ, 0x3c, !PT ;  /* 0x000000403b307812 */ /* 0x000fc800078e3cff */
[----:B-1----:R-:W-:Y:S02]  /*70f0*/  LOP3.LUT R104, R49, 0x30, RZ, 0xc0, !PT ;  /* 0x0000003031687812 */ /* 0x002fe400078ec0ff */
[----:B------:R-:W-:Y:S01]  /*7100*/  LOP3.LUT R49, R154, 0x7, RZ, 0xc0, !PT ;  /* 0x000000079a317812 */ /* 0x000fe200078ec0ff */
[----:B------:R-:W-:Y:S04]  /*7110*/  STS.U16 [R51+UR4+0x1d80], R69 ;  /* 0x001d804533007988 */ /* 0x000fe80008000404 */
[----:B------:R-:W-:Y:S04]  /*7120*/  STS.U16 [R51+UR4+0x580], R57 ;  /* 0x0005803933007988 */ /* 0x000fe80008000404 */
[----:B----4-:R-:W-:Y:S04]  /*7130*/  STS.U16 [R51+UR4+0x180], R73 ;  /* 0x0001804933007988 */ /* 0x010fe80008000404 */
[----:B------:R-:W-:Y:S01]  /*7140*/  STS.U16 [R51+UR4+0xd80], R107 ;  /* 0x000d806b33007988 */ /* 0x000fe20008000404 */
[----:B------:R-:W-:-:S03]  /*7150*/  LEA R104, R49, R104, 0x6 ;  /* 0x0000006831687211 */ /* 0x000fc600078e30ff */
[----:B------:R0:W-:Y:S04]  /*7160*/  STS.U16 [R48+UR4+0x1200], R47 ;  /* 0x0012002f30007988 */ /* 0x0001e80008000404 */
[----:B------:R1:W-:Y:S01]  /*7170*/  STS.U16 [R48+UR4+0x1600], R52 ;  /* 0x0016003430007988 */ /* 0x0003e20008000404 */
[----:B0-----:R-:W-:Y:S02]  /*7180*/  IMAD.SHL.U32 R47, R154, 0x2, RZ ;  /* 0x000000029a2f7824 */ /* 0x001fe400078e00ff */
[----:B-1----:R-:W-:Y:S01]  /*7190*/  IMAD R52, R49, 0x90, RZ ;  /* 0x0000009031347824 */ /* 0x002fe200078e02ff */
[----:B------:R0:W-:Y:S01]  /*71a0*/  STS.U16 [R48+UR4+0x1a00], R72 ;  /* 0x001a004830007988 */ /* 0x0001e20008000404 */
[----:B------:R-:W-:-:S03]  /*71b0*/  LOP3.LUT R107, R59, 0x70, RZ, 0x3c, !PT ;  /* 0x000000703b6b7812 */ /* 0x000fc600078e3cff */
[----:B------:R-:W-:Y:S04]  /*71c0*/  STS.U16 [R48+UR4+0x1e00], R101 ;  /* 0x001e006530007988 */ /* 0x000fe80008000404 */
[----:B------:R-:W-:Y:S01]  /*71d0*/  STS.U16 [R48+UR4+0x200], R110 ;  /* 0x0002006e30007988 */ /* 0x000fe20008000404 */
[--C-:B0-----:R-:W-:Y:S02]  /*71e0*/  LOP3.LUT R72, R52, 0x30, R47.reuse, 0x78, !PT ;  /* 0x0000003034487812 */ /* 0x101fe400078e782f */
[----:B------:R-:W-:Y:S01]  /*71f0*/  LOP3.LUT R52, R104, 0x10, R47, 0x78, !PT ;  /* 0x0000001068347812 */ /* 0x000fe200078e782f */
[----:B-----5:R-:W-:Y:S01]  /*7200*/  STS.U16 [R48+UR4+0x600], R113 ;  /* 0x0006007130007988 */ /* 0x020fe20008000404 */
[----:B------:R-:W-:-:S03]  /*7210*/  LOP3.LUT R47, R59, 0x50, RZ, 0x3c, !PT ;  /* 0x000000503b2f7812 */ /* 0x000fc600078e3cff */
[----:B------:R-:W-:Y:S04]  /*7220*/  STS.U16 [R48+UR4+0xa00], R112 ;  /* 0x000a007030007988 */ /* 0x000fe80008000404 */
[----:B------:R0:W-:Y:S04]  /*7230*/  STS.U16 [R48+UR4+0xe00], R111 ;  /* 0x000e006f30007988 */ /* 0x0001e80008000404 */
[----:B------:R-:W-:Y:S01]  /*7240*/  STS.U16 [R47+UR4+0x1280], R46 ;  /* 0x0012802e2f007988 */ /* 0x000fe20008000404 */
[----:B0-----:R-:W-:-:S03]  /*7250*/  LOP3.LUT R48, R59, 0x60, RZ, 0x3c, !PT ;  /* 0x000000603b307812 */ /* 0x001fc600078e3cff */
[----:B------:R-:W-:Y:S04]  /*7260*/  STS.U16 [R47+UR4+0x1680], R53 ;  /* 0x001680352f007988 */ /* 0x000fe80008000404 */
[----:B------:R-:W-:Y:S04]  /*7270*/  STS.U16 [R47+UR4+0x1a80], R74 ;  /* 0x001a804a2f007988 */ /* 0x000fe80008000404 */
[----:B------:R-:W-:Y:S04]  /*7280*/  STS.U16 [R47+UR4+0x1e80], R102 ;  /* 0x001e80662f007988 */ /* 0x000fe80008000404 */
[----:B------:R-:W-:Y:S04]  /*7290*/  STS.U16 [R47+UR4+0x280], R114 ;  /* 0x000280722f007988 */ /* 0x000fe80008000404 */
[----:B--2---:R0:W-:Y:S04]  /*72a0*/  STS.U16 [R47+UR4+0x680], R150 ;  /* 0x000680962f007988 */ /* 0x0041e80008000404 */
[----:B------:R-:W-:Y:S01]  /*72b0*/  STS.U16 [R47+UR4+0xa80], R70 ;  /* 0x000a80462f007988 */ /* 0x000fe20008000404 */
[C---:B------:R-:W-:Y:S01]  /*72c0*/  LOP3.LUT R49, R154.reuse, 0x20, RZ, 0xc0, !PT ;  /* 0x000000209a317812 */ /* 0x040fe200078ec0ff */
[----:B------:R-:W-:-:S02]  /*72d0*/  IMAD.SHL.U32 R151, R154, 0x20, RZ ;  /* 0x000000209a977824 */ /* 0x000fc400078e00ff */
[----:B------:R-:W-:Y:S04]  /*72e0*/  STS.U16 [R47+UR4+0xe80], R105 ;  /* 0x000e80692f007988 */ /* 0x000fe80008000404 */
[----:B------:R-:W-:Y:S04]  /*72f0*/  STS.U16 [R48+UR4+0x1300], R45 ;  /* 0x0013002d30007988 */ /* 0x000fe80008000404 */
[----:B------:R-:W-:Y:S04]  /*7300*/  STS.U16 [R48+UR4+0x1700], R55 ;  /* 0x0017003730007988 */ /* 0x000fe80008000404 */
[----:B------:R-:W-:Y:S04]  /*7310*/  STS.U16 [R48+UR4+0x1b00], R75 ;  /* 0x001b004b30007988 */ /* 0x000fe80008000404 */
[----:B------:R-:W-:Y:S04]  /*7320*/  STS.U16 [R48+UR4+0x1f00], R109 ;  /* 0x001f006d30007988 */ /* 0x000fe80008000404 */
[----:B------:R-:W-:Y:S01]  /*7330*/  STS.U16 [R48+UR4+0x300], R115 ;  /* 0x0003007330007988 */ /* 0x000fe20008000404 */
[----:B------:R-:W-:Y:S01]  /*7340*/  IMAD.SHL.U32 R49, R49, 0x20, RZ ;  /* 0x0000002031317824 */ /* 0x000fe200078e00ff */
[----:B------:R-:W-:-:S02]  /*7350*/  ULEA UR6, UR7, UR6, 0x18 ;  /* 0x0000000607067291 */ /* 0x000fc4000f8ec0ff */
[----:B------:R-:W-:Y:S04]  /*7360*/  STS.U16 [R48+UR4+0x700], R100 ;  /* 0x0007006430007988 */ /* 0x000fe80008000404 */
[----:B------:R-:W-:Y:S04]  /*7370*/  STS.U16 [R48+UR4+0xb00], R103 ;  /* 0x000b006730007988 */ /* 0x000fe80008000404 */
[----:B------:R-:W-:Y:S04]  /*7380*/  STS.U16 [R48+UR4+0xf00], R106 ;  /* 0x000f006a30007988 */ /* 0x000fe80008000404 */
[----:B------:R-:W-:Y:S04]  /*7390*/  STS.U16 [R107+UR4+0x1380], R44 ;  /* 0x0013802c6b007988 */ /* 0x000fe80008000404 */
[----:B------:R-:W-:Y:S04]  /*73a0*/  STS.U16 [R107+UR4+0x1780], R56 ;  /* 0x001780386b007988 */ /* 0x000fe80008000404 */
[----:B------:R-:W-:Y:S04]  /*73b0*/  STS.U16 [R107+UR4+0x1b80], R68 ;  /* 0x001b80446b007988 */ /* 0x000fe80008000404 */
[----:B------:R-:W-:Y:S04]  /*73c0*/  STS.U16 [R107+UR4+0x1f80], R58 ;  /* 0x001f803a6b007988 */ /* 0x000fe80008000404 */
[----:B------:R-:W-:Y:S01]  /*73d0*/  STS.U16 [R107+UR4+0x380], R108 ;  /* 0x0003806c6b007988 */ /* 0x000fe20008000404 */
[----:B------:R-:W-:-:S02]  /*73e0*/  LOP3.LUT R104, R72, R49, RZ, 0xfc, !PT ;  /* 0x0000003148687212 */ /* 0x000fc400078efcff */
[----:B------:R-:W-:Y:S01]  /*73f0*/  LOP3.LUT R151, R52, 0x200, R151, 0xf8, !PT ;  /* 0x0000020034977812 */ /* 0x000fe200078ef897 */
[----:B------:R-:W-:Y:S04]  /*7400*/  STS.U16 [R107+UR4+0x780], R50 ;  /* 0x000780326b007988 */ /* 0x000fe80008000404 */
[----:B------:R-:W-:Y:S04]  /*7410*/  STS.U16 [R107+UR4+0xb80], R54 ;  /* 0x000b80366b007988 */ /* 0x000fe80008000404 */
[----:B------:R-:W-:Y:S01]  /*7420*/  STS.U16 [R107+UR4+0xf80], R71 ;  /* 0x000f80476b007988 */ /* 0x000fe20008000404 */
[----:B------:R-:W-:Y:S01]  /*7430*/  BAR.SYNC.DEFER_BLOCKING 0x0 ;  /* 0x0000000000007b1d */ /* 0x000fe20000010000 */
[----:B0-----:R-:W-:-:S05]  /*7440*/  LOP3.LUT R150, R151, 0x20, RZ, 0x3c, !PT ;  /* 0x0000002097967812 */ /* 0x001fca00078e3cff */
[----:B------:R-:W-:Y:S04]  /*7450*/  LDSM.16.MT88.4 R72, [R151+UR6+0x2000] ;  /* 0x002000069748783b */ /* 0x000fe80008004200 */
[----:B------:R-:W0:Y:S04]  /*7460*/  LDSM.16.M88.4 R44, [R104+UR6] ;  /* 0x00000006682c783b */ /* 0x000e280008000200 */
[----:B------:R-:W1:Y:S04]  /*7470*/  LDSM.16.M88.4 R48, [R104+UR6+0x800] ;  /* 0x000800066830783b */ /* 0x000e680008000200 */
[----:B------:R-:W2:Y:S04]  /*7480*/  LDSM.16.M88.4 R52, [R104+UR6+0x1000] ;  /* 0x001000066834783b */ /* 0x000ea80008000200 */
[----:B------:R-:W3:Y:S04]  /*7490*/  LDSM.16.M88.4 R56, [R104+UR6+0x1800] ;  /* 0x001800066838783b */ /* 0x000ee80008000200 */
[----:B------:R-:W4:Y:S04]  /*74a0*/  LDSM.16.MT88.4 R100, [R150+UR6+0x2000] ;  /* 0x002000069664783b */ /* 0x000f280008004200 */
[----:B------:R-:W5:Y:S04]  /*74b0*/  LDSM.16.MT88.4 R68, [R151+UR6+0x2400] ;  /* 0x002400069744783b */ /* 0x000f680008004200 */
[----:B------:R-:W-:Y:S01]  /*74c0*/  LDSM.16.MT88.4 R112, [R151+UR6+0x2800] ;  /* 0x002800069770783b */ /* 0x000fe20008004200 */
[C---:B0-----:R-:W-:Y:S08]  /*74d0*/  HMMA.16816.F32 R92, R72.reuse, R44, R92 ;  /* 0x0000002c485c723c */ /* 0x041ff0000000185c */
[C---:B-1----:R-:W-:Y:S08]  /*74e0*/  HMMA.16816.F32 R88, R72.reuse, R48, R88 ;  /* 0x000000304858723c */ /* 0x042ff00000001858 */
[C---:B--2---:R-:W-:Y:S08]  /*74f0*/  HMMA.16816.F32 R84, R72.reuse, R52, R84 ;  /* 0x000000344854723c */ /* 0x044ff00000001854 */
[----:B---3--:R-:W-:Y:S01]  /*7500*/  HMMA.16816.F32 R72, R72, R56, R80 ;  /* 0x000000384848723c */ /* 0x008fe20000001850 */
[----:B------:R-:W0:Y:S07]  /*7510*/  LDSM.16.MT88.4 R80, [R150+UR6+0x2400] ;  /* 0x002400069650783b */ /* 0x000e2e0008004200 */
[----:B----4-:R-:W-:Y:S01]  /*7520*/  HMMA.16816.F32 R60, R100, R44, R60 ;  /* 0x0000002c643c723c */ /* 0x010fe2000000183c */
[----:B------:R-:W-:-:S05]  /*7530*/  LOP3.LUT R44, R104, 0x40, RZ, 0x3c, !PT ;  /* 0x00000040682c7812 */ /* 0x000fca00078e3cff */
[----:B------:R-:W1:Y:S02]  /*7540*/  LDSM.16.M88.4 R104, [R44+UR6] ;  /* 0x000000062c68783b */ /* 0x000e640008000200 */
[C---:B------:R-:W-:Y:S08]  /*7550*/  HMMA.16816.F32 R64, R100.reuse, R48, R64 ;  /* 0x000000306440723c */ /* 0x040ff00000001840 */
[C---:B------:R-:W-:Y:S01]  /*7560*/  HMMA.16816.F32 R76, R100.reuse, R52, R76 ;  /* 0x00000034644c723c */ /* 0x040fe2000000184c */
[----:B------:R-:W2:Y:S07]  /*7570*/  LDC R52, c[0x0][0x3a8] ;  /* 0x0000ea00ff347b82 */ /* 0x000eae0000000800 */
[----:B------:R-:W-:Y:S01]  /*7580*/  HMMA.16816.F32 R96, R100, R56, R96 ;  /* 0x000000386460723c */ /* 0x000fe20000001860 */
[----:B------:R-:W3:Y:S07]  /*7590*/  LDSM.16.M88.4 R100, [R44+UR6+0x800] ;  /* 0x000800062c64783b */ /* 0x000eee0008000200 */
[C---:B-----5:R-:W-:Y:S08]  /*75a0*/  HMMA.16816.F32 R92, R68.reuse, R46, R92 ;  /* 0x0000002e445c723c */ /* 0x060ff0000000185c */
[C---:B------:R-:W-:Y:S08]  /*75b0*/  HMMA.16816.F32 R88, R68.reuse, R50, R88 ;  /* 0x000000324458723c */ /* 0x040ff00000001858 */
[C---:B------:R-:W-:Y:S08]  /*75c0*/  HMMA.16816.F32 R84, R68.reuse, R54, R84 ;  /* 0x000000364454723c */ /* 0x040ff00000001854 */
[----:B------:R-:W-:Y:S01]  /*75d0*/  HMMA.16816.F32 R108, R68, R58, R72 ;  /* 0x0000003a446c723c */ /* 0x000fe20000001848 */
[----:B------:R-:W4:Y:S04]  /*75e0*/  LDSM.16.M88.4 R72, [R44+UR6+0x1000] ;  /* 0x001000062c48783b */ /* 0x000f280008000200 */
[----:B------:R-:W5:Y:S03]  /*75f0*/  LDSM.16.M88.4 R68, [R44+UR6+0x1800] ;  /* 0x001800062c44783b */ /* 0x000f660008000200 */
[C---:B0-----:R-:W-:Y:S01]  /*7600*/  HMMA.16816.F32 R60, R80.reuse, R46, R60 ;  /* 0x0000002e503c723c */ /* 0x041fe2000000183c */
[----:B------:R-:W0:Y:S07]  /*7610*/  LDSM.16.MT88.4 R44, [R150+UR6+0x2800] ;  /* 0x00280006962c783b */ /* 0x000e2e0008004200 */
[C---:B------:R-:W-:Y:S01]  /*7620*/  HMMA.16816.F32 R64, R80.reuse, R50, R64 ;  /* 0x000000325040723c */ /* 0x040fe20000001840 */
[----:B------:R-:W0:Y:S07]  /*7630*/  LDSM.16.MT88.4 R48, [R151+UR6+0x2c00] ;  /* 0x002c00069730783b */ /* 0x000e2e0008004200 */
[C---:B------:R-:W-:Y:S08]  /*7640*/  HMMA.16816.F32 R76, R80.reuse, R54, R76 ;  /* 0x00000036504c723c */ /* 0x040ff0000000184c */
[----:B------:R-:W-:Y:S01]  /*7650*/  HMMA.16816.F32 R80, R80, R58, R96 ;  /* 0x0000003a5050723c */ /* 0x000fe20000001860 */
[----:B------:R-:W2:Y:S07]  /*7660*/  LDSM.16.MT88.4 R96, [R150+UR6+0x2c00] ;  /* 0x002c00069660783b */ /* 0x000eae0008004200 */
[C---:B-1----:R-:W-:Y:S08]  /*7670*/  HMMA.16816.F32 R92, R112.reuse, R104, R92 ;  /* 0x00000068705c723c */ /* 0x042ff0000000185c */
[C---:B---3--:R-:W-:Y:S08]  /*7680*/  HMMA.16816.F32 R88, R112.reuse, R100, R88 ;  /* 0x000000647058723c */ /* 0x048ff00000001858 */
[C---:B----4-:R-:W-:Y:S08]  /*7690*/  HMMA.16816.F32 R84, R112.reuse, R72, R84 ;  /* 0x000000487054723c */ /* 0x050ff00000001854 */
[----:B-----5:R-:W-:Y:S08]  /*76a0*/  HMMA.16816.F32 R108, R112, R68, R108 ;  /* 0x00000044706c723c */ /* 0x020ff0000000186c */
[C---:B0-----:R-:W-:Y:S08]  /*76b0*/  HMMA.16816.F32 R60, R44.reuse, R104, R60 ;  /* 0x000000682c3c723c */ /* 0x041ff0000000183c */
[C---:B------:R-:W-:Y:S08]  /*76c0*/  HMMA.16816.F32 R64, R44.reuse, R100, R64 ;  /* 0x000000642c40723c */ /* 0x040ff00000001840 */
[C---:B------:R-:W-:Y:S08]  /*76d0*/  HMMA.16816.F32 R76, R44.reuse, R72, R76 ;  /* 0x000000482c4c723c */ /* 0x040ff0000000184c */
[----:B------:R-:W-:Y:S01]  /*76e0*/  HMMA.16816.F32 R44, R44, R68, R80 ;  /* 0x000000442c2c723c */ /* 0x000fe20000001850 */
[----:B------:R-:W-:-:S02]  /*76f0*/  LOP3.LUT R207, R207, R206, RZ, 0x3c, !PT ;  /* 0x000000cecfcf7212 */ /* 0x000fc400078e3cff */
[----:B------:R-:W-:-:S05]  /*7700*/  LOP3.LUT R203, R203, R202, RZ, 0x3c, !PT ;  /* 0x000000cacbcb7212 */ /* 0x000fca00078e3cff */
[----:B------:R-:W-:Y:S01]  /*7710*/  HMMA.16816.F32 R92, R48, R106, R92 ;  /* 0x0000006a305c723c */ /* 0x000fe2000000185c */
[----:B------:R-:W-:Y:S02]  /*7720*/  LOP3.LUT R199, R199, R198, RZ, 0x3c, !PT ;  /* 0x000000c6c7c77212 */ /* 0x000fe400078e3cff */
        /* <DEDUP_REMOVED lines=8> */
[----:B--2---:R-:W-:Y:S01]  /*77b0*/  IMAD.SHL.U32 R49, R52, 0x40, RZ ;  /* 0x0000004034317824 */ /* 0x004fe200078e00ff */
[----:B------:R-:W-:Y:S02]  /*77c0*/  LOP3.LUT R185, R185, R184, RZ, 0x3c, !PT ;  /* 0x000000b8b9b97212 */ /* 0x000fe400078e3cff */
[----:B------:R-:W-:Y:S01]  /*77d0*/  LOP3.LUT R183, R183, R182, RZ, 0x3c, !PT ;  /* 0x000000b6b7b77212 */ /* 0x000fe200078e3cff */
[----:B------:R-:W-:Y:S01]  /*77e0*/  IMAD.WIDE R42, R49, 0x2, R42 ;  /* 0x00000002312a7825 */ /* 0x000fe200078e022a */
[----:B------:R-:W-:Y:S02]  /*77f0*/  LOP3.LUT R181, R181, R180, RZ, 0x3c, !PT ;  /* 0x000000b4b5b57212 */ /* 0x000fe400078e3cff */
[----:B------:R-:W-:Y:S02]  /*7800*/  LOP3.LUT R179, R179, R178, RZ, 0x3c, !PT ;  /* 0x000000b2b3b37212 */ /* 0x000fe400078e3cff */
[----:B------:R-:W-:Y:S01]  /*7810*/  LOP3.LUT R177, R177, R176, RZ, 0x3c, !PT ;  /* 0x000000b0b1b17212 */ /* 0x000fe200078e3cff */
[----:B------:R-:W-:Y:S01]  /*7820*/  HMMA.16816.F32 R60, R96, R106, R60 ;  /* 0x0000006a603c723c */ /* 0x000fe2000000183c */
[----:B------:R-:W-:Y:S01]  /*7830*/  UIADD3 UR5, UPT, UPT, UR5, -0x1, URZ ;  /* 0xffffffff05057890 */ /* 0x000fe2000fffe0ff */
[----:B------:R-:W-:Y:S01]  /*7840*/  IMAD.MOV.U32 R48, RZ, RZ, R123 ;  /* 0x000000ffff307224 */ /* 0x000fe200078e007b */
[----:B------:R-:W-:Y:S01]  /*7850*/  LOP3.LUT R206, R207, R206, RZ, 0x3c, !PT ;  /* 0x000000cecfce7212 */ /* 0x000fe200078e3cff */
[----:B------:R-:W-:Y:S01]  /*7860*/  IMAD.SHL.U32 R152, R152, 0x40, RZ ;  /* 0x0000004098987824 */ /* 0x000fe200078e00ff */
[----:B------:R-:W-:-:S03]  /*7870*/  LOP3.LUT R202, R203, R202, RZ, 0x3c, !PT ;  /* 0x000000cacbca7212 */ /* 0x000fc600078e3cff */
[----:B------:R-:W-:Y:S01]  /*7880*/  HMMA.16816.F32 R64, R96, R102, R64 ;  /* 0x000000666040723c */ /* 0x000fe20000001840 */
[----:B------:R-:W-:Y:S01]  /*7890*/  LOP3.LUT R198, R199, R198, RZ, 0x3c, !PT ;  /* 0x000000c6c7c67212 */ /* 0x000fe200078e3cff */
[----:B------:R-:W-:Y:S01]  /*78a0*/  IMAD.MOV.U32 R240, RZ, RZ, R42 ;  /* 0x000000fffff07224 */ /* 0x000fe200078e002a */
[----:B------:R-:W-:Y:S01]  /*78b0*/  LOP3.LUT R194, R195, R194, RZ, 0x3c, !PT ;  /* 0x000000c2c3c27212 */ /* 0x000fe200078e3cff */
[----:B------:R-:W-:Y:S01]  /*78c0*/  IMAD.MOV.U32 R239, RZ, RZ, R43 ;  /* 0x000000ffffef7224 */ /* 0x000fe200078e002b */
[----:B------:R-:W-:-:S03]  /*78d0*/  LOP3.LUT R192, R193, R192, RZ, 0x3c, !PT ;  /* 0x000000c0c1c07212 */ /* 0x000fc600078e3cff */
[C---:B------:R-:W-:Y:S01]  /*78e0*/  HMMA.16816.F32 R76, R96.reuse, R74, R76 ;  /* 0x0000004a604c723c */ /* 0x040fe2000000184c */
[----:B------:R-:W-:Y:S01]  /*78f0*/  LOP3.LUT R190, R191, R190, RZ, 0x3c, !PT ;  /* 0x000000bebfbe7212 */ /* 0x000fe200078e3cff */
[----:B------:R-:W-:Y:S01]  /*7900*/  IMAD.MOV.U32 R123, RZ, RZ, R35 ;  /* 0x000000ffff7b7224 */ /* 0x000fe200078e0023 */
[----:B------:R-:W-:Y:S01]  /*7910*/  LOP3.LUT R188, R189, R188, RZ, 0x3c, !PT ;  /* 0x000000bcbdbc7212 */ /* 0x000fe200078e3cff */
[----:B------:R-:W-:Y:S01]  /*7920*/  IMAD.MOV.U32 R52, RZ, RZ, R118 ;  /* 0x000000ffff347224 */ /* 0x000fe200078e0076 */
[----:B------:R-:W-:Y:S01]  /*7930*/  LOP3.LUT R186, R187, R186, RZ, 0x3c, !PT ;  /* 0x000000babbba7212 */ /* 0x000fe200078e3cff */
[----:B------:R-:W-:Y:S01]  /*7940*/  IMAD.MOV.U32 R53, RZ, RZ, R31 ;  /* 0x000000ffff357224 */ /* 0x000fe200078e001f */
[----:B------:R-:W-:Y:S01]  /*7950*/  LOP3.LUT R184, R185, R184, RZ, 0x3c, !PT ;  /* 0x000000b8b9b87212 */ /* 0x000fe200078e3cff */
[----:B------:R-:W-:Y:S01]  /*7960*/  HMMA.16816.F32 R96, R96, R70, R44 ;  /* 0x000000466060723c */ /* 0x000fe2000000182c */
[----:B------:R-:W-:Y:S01]  /*7970*/  IMAD.MOV.U32 R44, RZ, RZ, R127 ;  /* 0x000000ffff2c7224 */ /* 0x000fe200078e007f */
[----:B------:R-:W-:Y:S01]  /*7980*/  LOP3.LUT R182, R183, R182, RZ, 0x3c, !PT ;  /* 0x000000b6b7b67212 */ /* 0x000fe200078e3cff */
[----:B------:R-:W-:Y:S01]  /*7990*/  IMAD.MOV.U32 R45, RZ, RZ, R119 ;  /* 0x000000ffff2d7224 */ /* 0x000fe200078e0077 */
[----:B------:R-:W-:Y:S01]  /*79a0*/  LOP3.LUT R180, R181, R180, RZ, 0x3c, !PT ;  /* 0x000000b4b5b47212 */ /* 0x000fe200078e3cff */
[----:B------:R-:W-:Y:S01]  /*79b0*/  IMAD.MOV.U32 R46, RZ, RZ, R125 ;  /* 0x000000ffff2e7224 */ /* 0x000fe200078e007d */
[----:B------:R-:W-:Y:S01]  /*79c0*/  LOP3.LUT R178, R179, R178, RZ, 0x3c, !PT ;  /* 0x000000b2b3b27212 */ /* 0x000fe200078e3cff */
[----:B------:R-:W-:Y:S01]  /*79d0*/  IMAD.MOV.U32 R125, RZ, RZ, R39 ;  /* 0x000000ffff7d7224 */ /* 0x000fe200078e0027 */
[----:B------:R-:W-:Y:S01]  /*79e0*/  LOP3.LUT R176, R177, R176, RZ, 0x3c, !PT ;  /* 0x000000b0b1b07212 */ /* 0x000fe200078e3cff */
[----:B------:R-:W-:Y:S01]  /*79f0*/  IMAD.MOV.U32 R42, RZ, RZ, R128 ;  /* 0x000000ffff2a7224 */ /* 0x000fe200078e0080 */
[----:B------:R-:W-:Y:S01]  /*7a00*/  MOV R58, R38 ;  /* 0x00000026003a7202 */ /* 0x000fe20000000f00 */
[----:B------:R-:W-:Y:S01]  /*7a10*/  IMAD.MOV.U32 R43, RZ, RZ, R121 ;  /* 0x000000ffff2b7224 */ /* 0x000fe200078e0079 */
[----:B------:R-:W-:Y:S01]  /*7a20*/  UISETP.NE.U32.AND UP0, UPT, UR5, URZ, UPT ;  /* 0x000000ff0500728c */ /* 0x000fe2000bf05070 */
[----:B------:R-:W-:-:S02]  /*7a30*/  IMAD.MOV.U32 R50, RZ, RZ, R120 ;  /* 0x000000ffff327224 */ /* 0x000fc400078e0078 */
[----:B------:R-:W-:Y:S02]  /*7a40*/  IMAD.MOV.U32 R51, RZ, RZ, R33 ;  /* 0x000000ffff337224 */ /* 0x000fe400078e0021 */
[----:B------:R-:W-:Y:S02]  /*7a50*/  IMAD.MOV.U32 R59, RZ, RZ, R25 ;  /* 0x000000ffff3b7224 */ /* 0x000fe400078e0019 */
[----:B------:R-:W-:Y:S02]  /*7a60*/  IMAD.MOV.U32 R70, RZ, RZ, R34 ;  /* 0x000000ffff467224 */ /* 0x000fe400078e0022 */
[----:B------:R-:W-:Y:S02]  /*7a70*/  IMAD.MOV.U32 R71, RZ, RZ, R21 ;  /* 0x000000ffff477224 */ /* 0x000fe400078e0015 */
[----:B------:R-:W-:Y:S02]  /*7a80*/  IMAD.MOV.U32 R74, RZ, RZ, R30 ;  /* 0x000000ffff4a7224 */ /* 0x000fe400078e001e */
[----:B------:R-:W-:Y:S01]  /*7a90*/  IMAD.MOV.U32 R75, RZ, RZ, R17 ;  /* 0x000000ffff4b7224 */ /* 0x000fe200078e0011 */
[----:B------:R-:W-:Y:S01]  /*7aa0*/  MOV R170, R12 ;  /* 0x0000000c00aa7202 */ /* 0x000fe20000000f00 */
        /* <DEDUP_REMOVED lines=28> */
[----:B------:R-:W-:-:S02]  /*7c70*/  IMAD.MOV.U32 R69, RZ, RZ, R23 ;  /* 0x000000ffff457224 */ /* 0x000fc400078e0017 */
[----:B------:R-:W-:Y:S02]  /*7c80*/  IMAD.MOV.U32 R72, RZ, RZ, R32 ;  /* 0x000000ffff487224 */ /* 0x000fe400078e0020 */
[----:B------:R-:W-:Y:S02]  /*7c90*/  IMAD.MOV.U32 R73, RZ, RZ, R19 ;  /* 0x000000ffff497224 */ /* 0x000fe400078e0013 */
[----:B------:R-:W-:Y:S02]  /*7ca0*/  IMAD.MOV.U32 R154, RZ, RZ, R28 ;  /* 0x000000ffff9a7224 */ /* 0x000fe400078e001c */
[----:B------:R-:W-:Y:S02]  /*7cb0*/  IMAD.MOV.U32 R155, RZ, RZ, R15 ;  /* 0x000000ffff9b7224 */ /* 0x000fe400078e000f */
[----:B------:R-:W-:Y:S02]  /*7cc0*/  IMAD.MOV.U32 R156, RZ, RZ, R26 ;  /* 0x000000ffff9c7224 */ /* 0x000fe400078e001a */
        /* <DEDUP_REMOVED lines=16> */
[----:B------:R-:W-:-:S04]  /*7dd0*/  IMAD.WIDE R118, R152, 0x2, R44 ;  /* 0x0000000298767825 */ /* 0x000fc800078e022c */
        /* <DEDUP_REMOVED lines=30> */
[----:B------:R-:W-:-:S04]  /*7fc0*/  IMAD.WIDE R38, R152, 0x2, R124 ;  /* 0x0000000298267825 */ /* 0x000fc800078e027c */
[----:B------:R-:W-:-:S04]  /*7fd0*/  IMAD.WIDE R34, R152, 0x2, R122 ;  /* 0x0000000298227825 */ /* 0x000fc800078e027a */
[----:B------:R-:W-:-:S04]  /*7fe0*/  IMAD.WIDE R30, R152, 0x2, R52 ;  /* 0x00000002981e7825 */ /* 0x000fc800078e0234 */
[----:B------:R-:W-:Y:S02]  /*7ff0*/  IMAD.MOV.U32 R174, RZ, RZ, R247 ;  /* 0x000000ffffae7224 */ /* 0x000fe400078e00f7 */
[----:B------:R-:W-:Y:S02]  /*8000*/  IMAD.MOV.U32 R175, RZ, RZ, R153 ;  /* 0x000000ffffaf7224 */ /* 0x000fe400078e0099 */
[----:B------:R-:W-:-:S04]  /*8010*/  IMAD.WIDE R120, R152, 0x2, R42 ;  /* 0x0000000298787825 */ /* 0x000fc800078e022a */
        /* <DEDUP_REMOVED lines=60> */
[----:B------:R-:W-:Y:S02]  /*83e0*/  IMAD.MOV.U32 R122, RZ, RZ, R34 ;  /* 0x000000ffff7a7224 */ /* 0x000fe400078e0022 */
[----:B------:R-:W-:Y:S02]  /*83f0*/  IMAD.MOV.U32 R118, RZ, RZ, R30 ;  /* 0x000000ffff767224 */ /* 0x000fe400078e001e */
[----:B------:R-:W-:-:S04]  /*8400*/  IMAD.WIDE R152, R152, 0x2, R174 ;  /* 0x0000000298987825 */ /* 0x000fc800078e02ae */
[----:B------:R-:W-:Y:S01]  /*8410*/  IMAD.MOV.U32 R128, RZ, RZ, R120 ;  /* 0x000000ffff807224 */ /* 0x000fe200078e0078 */
[----:B------:R-:W-:Y:S01]  /*8420*/  MOV R120, R32 ;  /* 0x0000002000787202 */ /* 0x000fe20000000f00 */
        /* <DEDUP_REMOVED lines=14> */
[----:B------:R-:W-:Y:S01]  /*8510*/  IMAD.MOV.U32 R6, RZ, RZ, R136 ;  /* 0x000000ffff067224 */ /* 0x000fe200078e0088 */
[----:B------:R-:W-:Y:S01]  /*8520*/  MOV R136, R137 ;  /* 0x0000008900887202 */ /* 0x000fe20000000f00 */
[----:B------:R-:W-:Y:S02]  /*8530*/  IMAD.MOV.U32 R2, RZ, RZ, R138 ;  /* 0x000000ffff027224 */ /* 0x000fe400078e008a */
[----:B------:R-:W-:-:S02]  /*8540*/  IMAD.MOV.U32 R212, RZ, RZ, R140 ;  /* 0x000000ffffd47224 */ /* 0x000fc400078e008c */
[----:B------:R-:W-:Y:S02]  /*8550*/  IMAD.MOV.U32 R216, RZ, RZ, R142 ;  /* 0x000000ffffd87224 */ /* 0x000fe400078e008e */
[----:B------:R-:W-:Y:S02]  /*8560*/  IMAD.MOV.U32 R220, RZ, RZ, R144 ;  /* 0x000000ffffdc7224 */ /* 0x000fe400078e0090 */
[----:B------:R-:W-:Y:S02]  /*8570*/  IMAD.MOV.U32 R224, RZ, RZ, R146 ;  /* 0x000000ffffe07224 */ /* 0x000fe400078e0092 */
[----:B------:R-:W-:Y:S01]  /*8580*/  IMAD.MOV.U32 R228, RZ, RZ, R148 ;  /* 0x000000ffffe47224 */ /* 0x000fe200078e0094 */
[----:B------:R-:W-:Y:S01]  /*8590*/  MOV R230, R154 ;  /* 0x0000009a00e67202 */ /* 0x000fe20000000f00 */
        /* <DEDUP_REMOVED lines=74> */
[----:B------:R-:W-:Y:S01]  /*8a40*/  IMAD.MOV.U32 R247, RZ, RZ, R152 ;  /* 0x000000fffff77224 */ /* 0x000fe200078e0098 */
[----:B------:R-:W-:Y:S01]  /*8a50*/  UIADD3 UR8, UPT, UPT, UR8, -0x40, URZ ;  /* 0xffffffc008087890 */ /* 0x000fe2000fffe0ff */
[----:B------:R-:W-:Y:S11]  /*8a60*/  BRA.U UP0, `(.L_x_2) ;  /* 0xffffffc100107547 */ /* 0x000ff6000b83ffff */
[----:B------:R-:W-:Y:S02]  /*8a70*/  F2FP.F16.F32.PACK_AB R79, R99, R79 ;  /* 0x0000004f634f723e */ /* 0x000fe400000000ff */
[----:B------:R-:W-:Y:S02]  /*8a80*/  F2FP.F16.F32.PACK_AB R78, R98, R78 ;  /* 0x0000004e624e723e */ /* 0x000fe400000000ff */
[----:B------:R-:W-:Y:S02]  /*8a90*/  F2FP.F16.F32.PACK_AB R77, R97, R77 ;  /* 0x0000004d614d723e */ /* 0x000fe400000000ff */
[----:B------:R-:W-:Y:S02]  /*8aa0*/  F2FP.F16.F32.PACK_AB R76, R96, R76 ;  /* 0x0000004c604c723e */ /* 0x000fe400000000ff */
[----:B------:R-:W-:Y:S02]  /*8ab0*/  F2FP.F16.F32.PACK_AB R83, R83, R87 ;  /* 0x000000575353723e */ /* 0x000fe400000000ff */
[----:B------:R-:W-:-:S02]  /*8ac0*/  F2FP.F16.F32.PACK_AB R82, R82, R86 ;  /* 0x000000565252723e */ /* 0x000fc400000000ff */
        /* <DEDUP_REMOVED lines=9> */
[----:B------:R-:W-:-:S07]  /*8b60*/  F2FP.F16.F32.PACK_AB R88, R88, R92 ;  /* 0x0000005c5858723e */ /* 0x000fce00000000ff */
.L_x_1:
[----:B-1----:R-:W2:Y:S01]  /*8b70*/  LDL.LU R0, [R1+0x8] ;  /* 0x0000080001007983 */ /* 0x002ea20000300800 */
[----:B------:R-:W1:Y:S01]  /*8b80*/  S2R R6, SR_TID.X ;  /* 0x0000000000067919 */ /* 0x000e620000002100 */
[----:B------:R-:W3:Y:S01]  /*8b90*/  S2UR UR5, SR_CgaCtaId ;  /* 0x00000000000579c3 */ /* 0x000ee20000008800 */
[----:B------:R-:W-:Y:S01]  /*8ba0*/  UMOV UR4, 0x400 ;  /* 0x0000040000047882 */ /* 0x000fe20000000000 */
[----:B------:R-:W4:Y:S01]  /*8bb0*/  LDCU.128 UR12, c[0x0][0x390] ;  /* 0x00007200ff0c77ac */ /* 0x000f220008000c00 */
[----:B------:R-:W5:Y:S01]  /*8bc0*/  LDL.LU R4, [R1+0x4] ;  /* 0x0000040001047983 */ /* 0x000f620000300800 */
[----:B------:R-:W0:Y:S03]  /*8bd0*/  LDCU UR6, c[0x0][0x3b8] ;  /* 0x00007700ff0677ac */ /* 0x000e260008000800 */
[----:B------:R-:W4:Y:S01]  /*8be0*/  LDL.LU R5, [R1] ;  /* 0x0000000001057983 */ /* 0x000f220000300800 */
[----:B---3--:R-:W-:Y:S01]  /*8bf0*/  ULEA UR4, UR5, UR4, 0x18 ;  /* 0x0000000405047291 */ /* 0x008fe2000f8ec0ff */
[----:B------:R-:W3:Y:S01]  /*8c00*/  LDCU UR5, c[0x0][0x3b4] ;  /* 0x00007680ff0577ac */ /* 0x000ee20008000800 */
[----:B-1----:R-:W-:-:S05]  /*8c10*/  IMAD.SHL.U32 R2, R6, 0x40, RZ ;  /* 0x0000004006027824 */ /* 0x002fca00078e00ff */
[----:B------:R-:W-:Y:S02]  /*8c20*/  LOP3.LUT R2, R2, 0x200, RZ, 0xc0, !PT ;  /* 0x0000020002027812 */ /* 0x000fe400078ec0ff */
[C-C-:B------:R-:W-:Y:S02]  /*8c30*/  LOP3.LUT R36, R129.reuse, 0x6, R130.reuse, 0xfe, !PT ;  /* 0x0000000681247812 */ /* 0x140fe400078efe82 */
[C-C-:B------:R-:W-:Y:S02]  /*8c40*/  LOP3.LUT R13, R129.reuse, 0xa, R130.reuse, 0xfe, !PT ;  /* 0x0000000a810d7812 */ /* 0x140fe400078efe82 */
[C-C-:B0-----:R-:W-:Y:S02]  /*8c50*/  LOP3.LUT R12, R129.reuse, 0xc, R130.reuse, 0xfe, !PT ;  /* 0x0000000c810c7812 */ /* 0x141fe400078efe82 */
[C-C-:B------:R-:W-:Y:S02]  /*8c60*/  LOP3.LUT R35, R129.reuse, 0x8, R130.reuse, 0xfe, !PT ;  /* 0x0000000881237812 */ /* 0x140fe400078efe82 */
[----:B------:R-:W-:-:S02]  /*8c70*/  LOP3.LUT R15, R129, 0xe, R130, 0xfe, !PT ;  /* 0x0000000e810f7812 */ /* 0x000fc400078efe82 */
[C-C-:B------:R-:W-:Y:S02]  /*8c80*/  LOP3.LUT R14, R129.reuse, 0x10, R130.reuse, 0xfe, !PT ;  /* 0x00000010810e7812 */ /* 0x140fe400078efe82 */
[C-C-:B------:R-:W-:Y:S02]  /*8c90*/  LOP3.LUT R34, R129.reuse, 0x12, R130.reuse, 0xfe, !PT ;  /* 0x0000001281227812 */ /* 0x140fe400078efe82 */
[C-C-:B------:R-:W-:Y:S02]  /*8ca0*/  LOP3.LUT R33, R129.reuse, 0x14, R130.reuse, 0xfe, !PT ;  /* 0x0000001481217812 */ /* 0x140fe400078efe82 */
[C-C-:B------:R-:W-:Y:S02]  /*8cb0*/  LOP3.LUT R32, R129.reuse, 0x16, R130.reuse, 0xfe, !PT ;  /* 0x0000001681207812 */ /* 0x140fe400078efe82 */
        /* <DEDUP_REMOVED lines=13> */
[C-C-:B------:R-:W-:Y:S01]  /*8d90*/  LOP3.LUT R22, R129.reuse, 0x32, R130.reuse, 0xfe, !PT ;  /* 0x0000003281167812 */ /* 0x140fe200078efe82 */
[----:B------:R-:W-:Y:S01]  /*8da0*/  BAR.SYNC.DEFER_BLOCKING 0x0 ;  /* 0x0000000000007b1d */ /* 0x000fe20000010000 */
[----:B------:R-:W-:-:S02]  /*8db0*/  LOP3.LUT R21, R129, 0x34, R130, 0xfe, !PT ;  /* 0x0000003481157812 */ /* 0x000fc400078efe82 */
[----:B------:R-:W-:Y:S02]  /*8dc0*/  LOP3.LUT R20, R129, 0x36, R130, 0xfe, !PT ;  /* 0x0000003681147812 */ /* 0x000fe400078efe82 */
[----:B--2---:R-:W-:Y:S01]  /*8dd0*/  LOP3.LUT R3, R0, 0x80, RZ, 0xc0, !PT ;  /* 0x0000008000037812 */ /* 0x004fe200078ec0ff */
[----:B------:R-:W-:-:S03]  /*8de0*/  IMAD.SHL.U32 R0, R6, 0x10, RZ ;  /* 0x0000001006007824 */ /* 0x000fc600078e00ff */
[----:B------:R-:W-:Y:S02]  /*8df0*/  IADD3 R3, PT, PT, R3, UR4, R2 ;  /* 0x0000000403037c10 */ /* 0x000fe4000fffe002 */
[----:B------:R-:W-:-:S04]  /*8e00*/  LOP3.LUT R0, R0, 0x70, RZ, 0xc0, !PT ;  /* 0x0000007000007812 */ /* 0x000fc800078ec0ff */
[----:B-----5:R-:W-:-:S05]  /*8e10*/  IADD3 R38, PT, PT, R0, R3, R4 ;  /* 0x0000000300267210 */ /* 0x020fca0007ffe004 */
[----:B------:R-:W-:Y:S04]  /*8e20*/  STSM.16.M88.4 [R38], R88 ;  /* 0x0000005826007844 */ /* 0x000fe80000000200 */
[----:B------:R-:W-:Y:S01]  /*8e30*/  STSM.16.M88.4 [R38+0x100], R60 ;  /* 0x0001003c26007844 */ /* 0x000fe20000000200 */
[C---:B----4-:R-:W-:Y:S01]  /*8e40*/  ISETP.GE.AND P0, PT, R5.reuse, UR14, PT ;  /* 0x0000000e05007c0c */ /* 0x050fe2000bf06270 */
[----:B---3--:R-:W-:Y:S01]  /*8e50*/  IMAD R5, R5, UR5, RZ ;  /* 0x0000000505057c24 */ /* 0x008fe2000f8e02ff */
[----:B------:R-:W-:Y:S02]  /*8e60*/  LOP3.LUT R6, R6, 0x3f, RZ, 0xc0, !PT ;  /* 0x0000003f06067812 */ /* 0x000fe400078ec0ff */
[----:B------:R-:W-:Y:S02]  /*8e70*/  LOP3.LUT R4, R129, R130, RZ, 0xfc, !PT ;  /* 0x0000008281047212 */ /* 0x000fe400078efcff */
[----:B------:R-:W-:Y:S01]  /*8e80*/  LEA R39, R6, UR4, 0x4 ;  /* 0x0000000406277c11 */ /* 0x000fe2000f8e20ff */
[----:B------:R-:W-:Y:S01]  /*8e90*/  BAR.SYNC.DEFER_BLOCKING 0x0 ;  /* 0x0000000000007b1d */ /* 0x000fe20000010000 */
[----:B------:R-:W-:Y:S01]  /*8ea0*/  LEA R44, P3, R5, UR12, 0x1 ;  /* 0x0000000c052c7c11 */ /* 0x000fe2000f8608ff */
[C---:B------:R-:W-:Y:S01]  /*8eb0*/  IMAD R9, R4.reuse, UR6, RZ ;  /* 0x0000000604097c24 */ /* 0x040fe2000f8e02ff */
[----:B------:R-:W-:-:S02]  /*8ec0*/  ISETP.LT.AND P2, PT, R4, UR15, !P0 ;  /* 0x0000000f04007c0c */ /* 0x000fc4000c741270 */
[----:B------:R-:W-:Y:S01]  /*8ed0*/  LEA.HI.X.SX32 R46, R5, UR13, 0x1, P3 ;  /* 0x0000000d052e7c11 */ /* 0x000fe200098f0eff */
[----:B------:R-:W0:Y:S04]  /*8ee0*/  LDS.128 R40, [R39] ;  /* 0x0000000027287984 */ /* 0x000e280000000c00 */
[----:B------:R-:W1:Y:S01]  /*8ef0*/  LDS.128 R4, [R39+0x400] ;  /* 0x0004000027047984 */ /* 0x000e620000000c00 */
[----:B------:R-:W-:Y:S01]  /*8f00*/  BAR.SYNC.DEFER_BLOCKING 0x0 ;  /* 0x0000000000007b1d */ /* 0x000fe20000010000 */
[C-C-:B------:R-:W-:Y:S02]  /*8f10*/  LOP3.LUT R2, R129.reuse, 0x2, R130.reuse, 0xfe, !PT ;  /* 0x0000000281027812 */ /* 0x140fe400078efe82 */
[----:B------:R-:W-:Y:S02]  /*8f20*/  LOP3.LUT R3, R129, 0x4, R130, 0xfe, !PT ;  /* 0x0000000481037812 */ /* 0x000fe400078efe82 */
[C---:B------:R-:W-:Y:S01]  /*8f30*/  ISETP.LT.AND P1, PT, R2.reuse, UR15, !P0 ;  /* 0x0000000f02007c0c */ /* 0x040fe2000c721270 */
[----:B------:R-:W-:Y:S01]  /*8f40*/  IMAD R11, R2, UR6, RZ ;  /* 0x00000006020b7c24 */ /* 0x000fe2000f8e02ff */
[C---:B------:R-:W-:Y:S01]  /*8f50*/  ISETP.LT.AND P6, PT, R3.reuse, UR15, !P0 ;  /* 0x0000000f03007c0c */ /* 0x040fe2000c7c1270 */
[----:B------:R-:W-:Y:S01]  /*8f60*/  IMAD R37, R3, UR6, RZ ;  /* 0x0000000603257c24 */ /* 0x000fe2000f8e02ff */
[----:B------:R-:W-:Y:S04]  /*8f70*/  STSM.16.M88.4 [R38], R80 ;  /* 0x0000005026007844 */ /* 0x000fe80000000200 */
[----:B------:R-:W-:Y:S01]  /*8f80*/  STSM.16.M88.4 [R38+0x100], R76 ;  /* 0x0001004c26007844 */ /* 0x000fe20000000200 */
[----:B------:R-:W-:Y:S01]  /*8f90*/  BAR.SYNC.DEFER_BLOCKING 0x0 ;  /* 0x0000000000007b1d */ /* 0x000fe20000010000 */
[----:B------:R-:W-:-:S02]  /*8fa0*/  LEA R2, P3, R9, R44, 0x1 ;  /* 0x0000002c09027211 */ /* 0x000fc400078608ff */
[-C--:B------:R-:W-:Y:S02]  /*8fb0*/  LEA R8, P4, R11, R44.reuse, 0x1 ;  /* 0x0000002c0b087211 */ /* 0x080fe400078808ff */
[----:B------:R-:W-:Y:S02]  /*8fc0*/  LEA R10, P5, R37, R44, 0x1 ;  /* 0x0000002c250a7211 */ /* 0x000fe400078a08ff */
[-C--:B------:R-:W-:Y:S02]  /*8fd0*/  LEA.HI.X.SX32 R3, R9, R46.reuse, 0x1, P3 ;  /* 0x0000002e09037211 */ /* 0x080fe400018f0eff */
[-C--:B------:R-:W-:Y:S02]  /*8fe0*/  LEA.HI.X.SX32 R9, R11, R46.reuse, 0x1, P4 ;  /* 0x0000002e0b097211 */ /* 0x080fe400020f0eff */
[----:B------:R-:W-:Y:S02]  /*8ff0*/  LEA.HI.X.SX32 R11, R37, R46, 0x1, P5 ;  /* 0x0000002e250b7211 */ /* 0x000fe400028f0eff */
[C---:B------:R-:W-:Y:S01]  /*9000*/  ISETP.LT.AND P3, PT, R36.reuse, UR15, !P0 ;  /* 0x0000000f24007c0c */ /* 0x040fe2000c761270 */
[----:B------:R-:W-:Y:S01]  /*9010*/  IMAD R36, R36, UR6, RZ ;  /* 0x0000000624247c24 */ /* 0x000fe2000f8e02ff */
[----:B0-----:R0:W-:Y:S04]  /*9020*/  @P2 STG.E.U16 desc[UR10][R2.64], R40 ;  /* 0x0000002802002986 */ /* 0x0011e8000c10150a */
[----:B------:R-:W-:Y:S04]  /*9030*/  @P1 STG.E.U16 desc[UR10][R8.64], R41 ;  /* 0x0000002908001986 */ /* 0x000fe8000c10150a */
[----:B------:R2:W-:Y:S01]  /*9040*/  @P6 STG.E.U16 desc[UR10][R10.64], R42 ;  /* 0x0000002a0a006986 */ /* 0x0005e2000c10150a */
[----:B------:R-:W-:-:S02]  /*9050*/  ISETP.LT.AND P2, PT, R13, UR15, !P0 ;  /* 0x0000000f0d007c0c */ /* 0x000fc4000c741270 */
[C---:B0-----:R-:W-:Y:S01]  /*9060*/  LEA R2, P6, R36.reuse, R44, 0x1 ;  /* 0x0000002c24027211 */ /* 0x041fe200078c08ff */
[----:B------:R-:W-:Y:S01]  /*9070*/  IMAD R13, R13, UR6, RZ ;  /* 0x000000060d0d7c24 */ /* 0x000fe2000f8e02ff */
[C---:B------:R-:W-:Y:S02]  /*9080*/  ISETP.LT.AND P1, PT, R35.reuse, UR15, !P0 ;  /* 0x0000000f23007c0c */ /* 0x040fe4000c721270 */
[----:B------:R-:W-:Y:S01]  /*9090*/  LEA.HI.X.SX32 R3, R36, R46, 0x1, P6 ;  /* 0x0000002e24037211 */ /* 0x000fe200030f0eff */
[C---:B------:R-:W-:Y:S02]  /*90a0*/  IMAD R36, R12.reuse, UR6, RZ ;  /* 0x000000060c247c24 */ /* 0x040fe4000f8e02ff */
[----:B------:R-:W-:Y:S01]  /*90b0*/  IMAD R35, R35, UR6, RZ ;  /* 0x0000000623237c24 */ /* 0x000fe2000f8e02ff */
[----:B--2---:R-:W-:Y:S01]  /*90c0*/  LEA R10, P5, R13, R44, 0x1 ;  /* 0x0000002c0d0a7211 */ /* 0x004fe200078a08ff */
[----:B------:R0:W-:Y:S01]  /*90d0*/  @P3 STG.E.U16 desc[UR10][R2.64], R43 ;  /* 0x0000002b02003986 */ /* 0x0001e2000c10150a */
[----:B------:R-:W-:-:S02]  /*90e0*/  ISETP.LT.AND P6, PT, R12, UR15, !P0 ;  /* 0x0000000f0c007c0c */ /* 0x000fc4000c7c1270 */
[CC--:B------:R-:W-:Y:S02]  /*90f0*/  LEA R12, P3, R36.reuse, R44.reuse, 0x1 ;  /* 0x0000002c240c7211 */ /* 0x0c0fe400078608ff */
[----:B------:R-:W-:Y:S02]  /*9100*/  LEA R8, P4, R35, R44, 0x1 ;  /* 0x0000002c23087211 */ /* 0x000fe400078808ff */
[-C--:B------:R-:W-:Y:S02]  /*9110*/  LEA.HI.X.SX32 R11, R13, R46.reuse, 0x1, P5 ;  /* 0x0000002e0d0b7211 */ /* 0x080fe400028f0eff */
[-C--:B------:R-:W-:Y:S02]  /*9120*/  LEA.HI.X.SX32 R13, R36, R46.reuse, 0x1, P3 ;  /* 0x0000002e240d7211 */ /* 0x080fe400018f0eff */
[----:B------:R-:W-:Y:S02]  /*9130*/  LEA.HI.X.SX32 R9, R35, R46, 0x1, P4 ;  /* 0x0000002e23097211 */ /* 0x000fe400020f0eff */
[C---:B------:R-:W-:Y:S01]  /*9140*/  ISETP.LT.AND P3, PT, R15.reuse, UR15, !P0 ;  /* 0x0000000f0f007c0c */ /* 0x040fe2000c761270 */
[----:B------:R-:W-:Y:S01]  /*9150*/  IMAD R15, R15, UR6, RZ ;  /* 0x000000060f0f7c24 */ /* 0x000fe2000f8e02ff */
[C---:B------:R-:W-:Y:S01]  /*9160*/  ISETP.LT.AND P5, PT, R14.reuse, UR15, !P0 ;  /* 0x0000000f0e007c0c */ /* 0x040fe2000c7a1270 */
[----:B-1----:R1:W-:Y:S01]  /*9170*/  @P1 STG.E.U16 desc[UR10][R8.64], R4 ;  /* 0x0000000408001986 */ /* 0x0023e2000c10150a */
[----:B------:R-:W-:-:S02]  /*9180*/  IMAD R35, R14, UR6, RZ ;  /* 0x000000060e237c24 */ /* 0x000fc4000f8e02ff */
[-C--:B------:R-:W-:Y:S01]  /*9190*/  LEA R14, P1, R15, R44.reuse, 0x1 ;  /* 0x0000002c0f0e7211 */ /* 0x080fe200078208ff */
[----:B------:R2:W-:Y:S01]  /*91a0*/  @P2 STG.E.U16 desc[UR10][R10.64], R5 ;  /* 0x000000050a002986 */ /* 0x0005e2000c10150a */
[C---:B------:R-:W-:Y:S01]  /*91b0*/  ISETP.LT.AND P4, PT, R34.reuse, UR15, !P0 ;  /* 0x0000000f22007c0c */ /* 0x040fe2000c781270 */
[----:B------:R-:W-:Y:S01]  /*91c0*/  IMAD R34, R34, UR6, RZ ;  /* 0x0000000622227c24 */ /* 0x000fe2000f8e02ff */
[----:B0-----:R-:W-:Y:S02]  /*91d0*/  LEA R2, P2, R35, R44, 0x1 ;  /* 0x0000002c23027211 */ /* 0x001fe400078408ff */
[----:B------:R-:W-:Y:S01]  /*91e0*/  LEA.HI.X.SX32 R15, R15, R46, 0x1, P1 ;  /* 0x0000002e0f0f7211 */ /* 0x000fe200008f0eff */
[----:B------:R0:W-:Y:S01]  /*91f0*/  @P6 STG.E.U16 desc[UR10][R12.64], R6 ;  /* 0x000000060c006986 */ /* 0x0001e2000c10150a */
[----:B------:R-:W-:Y:S02]  /*9200*/  PRMT R37, R40, 0x7632, R37 ;  /* 0x0000763228257816 */ /* 0x000fe40000000025 */
[----:B------:R-:W-:Y:S01]  /*9210*/  PRMT R38, R41, 0x7632, R38 ;  /* 0x0000763229267816 */ /* 0x000fe20000000026 */
[----:B------:R-:W-:Y:S01]  /*9220*/  @P3 STG.E.U16 desc[UR10][R14.64], R7 ;  /* 0x000000070e003986 */ /* 0x000fe2000c10150a */
[----:B------:R-:W-:-:S02]  /*9230*/  PRMT R40, R42, 0x7632, R40 ;  /* 0x000076322a287816 */ /* 0x000fc40000000028 */
[----:B------:R-:W-:Y:S02]  /*9240*/  PRMT R41, R43, 0x7632, R41 ;  /* 0x000076322b297816 */ /* 0x000fe40000000029 */
[----:B------:R-:W-:Y:S02]  /*9250*/  LEA.HI.X.SX32 R3, R35, R46, 0x1, P2 ;  /* 0x0000002e23037211 */ /* 0x000fe400010f0eff */
[----:B------:R-:W-:Y:S02]  /*9260*/  PRMT R36, R4, 0x7632, R36 ;  /* 0x0000763204247816 */ /* 0x000fe40000000024 */
[----:B------:R-:W-:Y:S02]  /*9270*/  PRMT R42, R5, 0x7632, R42 ;  /* 0x00007632052a7816 */ /* 0x000fe4000000002a */
[----:B------:R-:W-:Y:S02]  /*9280*/  PRMT R43, R6, 0x7632, R43 ;  /* 0x00007632062b7816 */ /* 0x000fe4000000002b */
[----:B------:R-:W-:-:S02]  /*9290*/  PRMT R35, R7, 0x7632, R35 ;  /* 0x0000763207237816 */ /* 0x000fc40000000023 */
[----:B-1----:R-:W-:Y:S01]  /*92a0*/  LEA R8, P1, R34, R44, 0x1 ;  /* 0x0000002c22087211 */ /* 0x002fe200078208ff */
[----:B------:R-:W1:Y:S01]  /*92b0*/  LDS.128 R4, [R39] ;  /* 0x0000000027047984 */ /* 0x000e620000000c00 */
[C---:B------:R-:W-:Y:S01]  /*92c0*/  ISETP.LT.AND P3, PT, R33.reuse, UR15, !P0 ;  /* 0x0000000f21007c0c */ /* 0x040fe2000c761270 */
[----:B------:R-:W-:Y:S01]  /*92d0*/  IMAD R33, R33, UR6, RZ ;  /* 0x0000000621217c24 */ /* 0x000fe2000f8e02ff */
[C---:B------:R-:W-:Y:S01]  /*92e0*/  ISETP.LT.AND P2, PT, R32.reuse, UR15, !P0 ;  /* 0x0000000f20007c0c */ /* 0x040fe2000c741270 */
[----:B------:R-:W-:Y:S01]  /*92f0*/  IMAD R32, R32, UR6, RZ ;  /* 0x0000000620207c24 */ /* 0x000fe2000f8e02ff */
[----:B------:R-:W-:Y:S01]  /*9300*/  LEA.HI.X.SX32 R9, R34, R46, 0x1, P1 ;  /* 0x0000002e22097211 */ /* 0x000fe200008f0eff */
[----:B------:R3:W-:Y:S01]  /*9310*/  @P5 STG.E.U16 desc[UR10][R2.64], R37 ;  /* 0x0000002502005986 */ /* 0x0007e2000c10150a */
[C---:B------:R-:W-:Y:S01]  /*9320*/  ISETP.LT.AND P1, PT, R31.reuse, UR15, !P0 ;  /* 0x0000000f1f007c0c */ /* 0x040fe2000c721270 */
[----:B------:R-:W-:Y:S01]  /*9330*/  IMAD R31, R31, UR6, RZ ;  /* 0x000000061f1f7c24 */ /* 0x000fe2000f8e02ff */
[-C--:B--2---:R-:W-:Y:S01]  /*9340*/  LEA R10, P6, R33, R44.reuse, 0x1 ;  /* 0x0000002c210a7211 */ /* 0x084fe200078c08ff */
[----:B------:R-:W-:Y:S03]  /*9350*/  @P4 STG.E.U16 desc[UR10][R8.64], R38 ;  /* 0x0000002608004986 */ /* 0x000fe6000c10150a */
[----:B0-----:R-:W-:-:S02]  /*9360*/  LEA R12, P5, R31, R44, 0x1 ;  /* 0x0000002c1f0c7211 */ /* 0x001fc400078a08ff */
[----:B------:R-:W-:Y:S02]  /*9370*/  LEA.HI.X.SX32 R11, R33, R46, 0x1, P6 ;  /* 0x0000002e210b7211 */ /* 0x000fe400030f0eff */
[----:B---3--:R-:W-:Y:S02]  /*9380*/  LEA R2, P4, R32, R44, 0x1 ;  /* 0x0000002c20027211 */ /* 0x008fe400078808ff */
[C---:B------:R-:W-:Y:S01]  /*9390*/  ISETP.LT.AND P6, PT, R30.reuse, UR15, !P0 ;  /* 0x0000000f1e007c0c */ /* 0x040fe2000c7c1270 */
[----:B------:R-:W-:Y:S01]  /*93a0*/  IMAD R30, R30, UR6, RZ ;  /* 0x000000061e1e7c24 */ /* 0x000fe2000f8e02ff */
[-C--:B------:R-:W-:Y:S01]  /*93b0*/  LEA.HI.X.SX32 R3, R32, R46.reuse, 0x1, P4 ;  /* 0x0000002e20037211 */ /* 0x080fe200020f0eff */
[----:B------:R-:W-:Y:S01]  /*93c0*/  @P3 STG.E.U16 desc[UR10][R10.64], R40 ;  /* 0x000000280a003986 */ /* 0x000fe2000c10150a */
[----:B------:R-:W-:Y:S02]  /*93d0*/  LEA.HI.X.SX32 R13, R31, R46, 0x1, P5 ;  /* 0x0000002e1f0d7211 */ /* 0x000fe400028f0eff */
[C---:B------:R-:W-:Y:S01]  /*93e0*/  ISETP.LT.AND P4, PT, R29.reuse, UR15, !P0 ;  /* 0x0000000f1d007c0c */ /* 0x040fe2000c781270 */
[----:B------:R-:W-:Y:S01]  /*93f0*/  IMAD R29, R29, UR6, RZ ;  /* 0x000000061d1d7c24 */ /* 0x000fe2000f8e02ff */
[----:B------:R0:W-:Y:S01]  /*9400*/  @P2 STG.E.U16 desc[UR10][R2.64], R41 ;  /* 0x0000002902002986 */ /* 0x0001e2000c10150a */
[----:B------:R-:W-:-:S03]  /*9410*/  LEA R14, P2, R30, R44, 0x1 ;  /* 0x0000002c1e0e7211 */ /* 0x000fc600078408ff */
[----:B------:R2:W-:Y:S01]  /*9420*/  @P1 STG.E.U16 desc[UR10][R12.64], R36 ;  /* 0x000000240c001986 */ /* 0x0005e2000c10150a */
[----:B------:R-:W-:-:S03]  /*9430*/  LEA.HI.X.SX32 R15, R30, R46, 0x1, P2 ;  /* 0x0000002e1e0f7211 */ /* 0x000fc600010f0eff */
[----:B------:R-:W3:Y:S01]  /*9440*/  LDS.128 R8, [R39+0x400] ;  /* 0x0004000027087984 */ /* 0x000ee20000000c00 */
[C---:B------:R-:W-:Y:S02]  /*9450*/  ISETP.LT.AND P2, PT, R28.reuse, UR15, !P0 ;  /* 0x0000000f1c007c0c */ /* 0x040fe4000c741270 */
[C---:B0-----:R-:W-:Y:S01]  /*9460*/  LEA R2, P1, R29.reuse, R44, 0x1 ;  /* 0x0000002c1d027211 */ /* 0x041fe200078208ff */
[----:B------:R-:W-:Y:S01]  /*9470*/  IMAD R28, R28, UR6, RZ ;  /* 0x000000061c1c7c24 */ /* 0x000fe2000f8e02ff */
[C---:B------:R-:W-:Y:S01]  /*9480*/  ISETP.LT.AND P3, PT, R16.reuse, UR15, !P0 ;  /* 0x0000000f10007c0c */ /* 0x040fe2000c761270 */
[----:B------:R-:W-:Y:S01]  /*9490*/  IMAD R30, R16, UR6, RZ ;  /* 0x00000006101e7c24 */ /* 0x000fe2000f8e02ff */
[----:B------:R-:W-:Y:S01]  /*94a0*/  LEA.HI.X.SX32 R3, R29, R46, 0x1, P1 ;  /* 0x0000002e1d037211 */ /* 0x000fe200008f0eff */
[----:B------:R-:W-:Y:S01]  /*94b0*/  IMAD R29, R17, UR6, RZ ;  /* 0x00000006111d7c24 */ /* 0x000fe2000f8e02ff */
[----:B------:R0:W-:Y:S01]  /*94c0*/  @P6 STG.E.U16 desc[UR10][R14.64], R42 ;  /* 0x0000002a0e006986 */ /* 0x0001e2000c10150a */
[----:B------:R-:W-:-:S02]  /*94d0*/  LEA R16, P5, R28, R44, 0x1 ;  /* 0x0000002c1c107211 */ /* 0x000fc400078a08ff */
[----:B--2---:R-:W-:Y:S01]  /*94e0*/  LEA R12, P6, R30, R44, 0x1 ;  /* 0x0000002c1e0c7211 */ /* 0x004fe200078c08ff */
[----:B------:R2:W-:Y:S01]  /*94f0*/  @P4 STG.E.U16 desc[UR10][R2.64], R43 ;  /* 0x0000002b02004986 */ /* 0x0005e2000c10150a */
[----:B------:R-:W-:Y:S02]  /*9500*/  ISETP.LT.AND P1, PT, R17, UR15, !P0 ;  /* 0x0000000f11007c0c */ /* 0x000fe4000c721270 */
[-C--:B------:R-:W-:Y:S02]  /*9510*/  LEA.HI.X.SX32 R17, R28, R46.reuse, 0x1, P5 ;  /* 0x0000002e1c117211 */ /* 0x080fe400028f0eff */
[----:B------:R-:W-:Y:S02]  /*9520*/  LEA.HI.X.SX32 R13, R30, R46, 0x1, P6 ;  /* 0x0000002e1e0d7211 */ /* 0x000fe400030f0eff */
[C---:B0-----:R-:W-:Y:S01]  /*9530*/  LEA R14, P4, R29.reuse, R44, 0x1 ;  /* 0x0000002c1d0e7211 */ /* 0x041fe200078808ff */
[----:B------:R-:W-:Y:S03]  /*9540*/  @P2 STG.E.U16 desc[UR10][R16.64], R35 ;  /* 0x0000002310002986 */ /* 0x000fe6000c10150a */
[----:B------:R-:W-:-:S02]  /*9550*/  LEA.HI.X.SX32 R15, R29, R46, 0x1, P4 ;  /* 0x0000002e1d0f7211 */ /* 0x000fc400020f0eff */
[C---:B------:R-:W-:Y:S01]  /*9560*/  ISETP.LT.AND P4, PT, R27.reuse, UR15, !P0 ;  /* 0x0000000f1b007c0c */ /* 0x040fe2000c781270 */
[----:B------:R-:W-:Y:S01]  /*9570*/  IMAD R27, R27, UR6, RZ ;  /* 0x000000061b1b7c24 */ /* 0x000fe2000f8e02ff */
[----:B-1----:R0:W-:Y:S01]  /*9580*/  @P3 STG.E.U16 desc[UR10][R12.64], R4 ;  /* 0x000000040c003986 */ /* 0x0021e2000c10150a */
[C---:B------:R-:W-:Y:S01]  /*9590*/  IMAD R28, R18.reuse, UR6, RZ ;  /* 0x00000006121c7c24 */ /* 0x040fe2000f8e02ff */
[----:B------:R-:W-:Y:S02]  /*95a0*/  ISETP.LT.AND P3, PT, R18, UR15, !P0 ;  /* 0x0000000f12007c0c */ /* 0x000fe4000c761270 */
[-C--:B------:R-:W-:Y:S01]  /*95b0*/  LEA R18, P2, R27, R44.reuse, 0x1 ;  /* 0x0000002c1b127211 */ /* 0x080fe200078408ff */
[----:B------:R1:W-:Y:S01]  /*95c0*/  @P1 STG.E.U16 desc[UR10][R14.64], R5 ;  /* 0x000000050e001986 */ /* 0x0003e2000c10150a */
[----:B--2---:R-:W-:Y:S01]  /*95d0*/  LEA R2, P5, R28, R44, 0x1 ;  /* 0x0000002c1c027211 */ /* 0x004fe200078a08ff */
[C---:B------:R-:W-:Y:S01]  /*95e0*/  IMAD R29, R19.reuse, UR6, RZ ;  /* 0x00000006131d7c24 */ /* 0x040fe2000f8e02ff */
[----:B------:R-:W-:-:S02]  /*95f0*/  ISETP.LT.AND P1, PT, R19, UR15, !P0 ;  /* 0x0000000f13007c0c */ /* 0x000fc4000c721270 */
[-C--:B------:R-:W-:Y:S02]  /*9600*/  LEA.HI.X.SX32 R19, R27, R46.reuse, 0x1, P2 ;  /* 0x0000002e1b137211 */ /* 0x080fe400010f0eff */
[C---:B------:R-:W-:Y:S01]  /*9610*/  ISETP.LT.AND P2, PT, R26.reuse, UR15, !P0 ;  /* 0x0000000f1a007c0c */ /* 0x040fe2000c741270 */
[----:B------:R-:W-:Y:S01]  /*9620*/  IMAD R26, R26, UR6, RZ ;  /* 0x000000061a1a7c24 */ /* 0x000fe2000f8e02ff */
[----:B------:R-:W-:Y:S01]  /*9630*/  LEA.HI.X.SX32 R3, R28, R46, 0x1, P5 ;  /* 0x0000002e1c037211 */ /* 0x000fe200028f0eff */
[----:B------:R-:W-:Y:S01]  /*9640*/  @P4 STG.E.U16 desc[UR10][R18.64], R6 ;  /* 0x0000000612004986 */ /* 0x000fe2000c10150a */
[-C--:B0-----:R-:W-:Y:S02]  /*9650*/  LEA R12, P6, R29, R44.reuse, 0x1 ;  /* 0x0000002c1d0c7211 */ /* 0x081fe400078c08ff */
[----:B-1----:R-:W-:Y:S01]  /*9660*/  LEA R14, P4, R26, R44, 0x1 ;  /* 0x0000002c1a0e7211 */ /* 0x002fe200078808ff */
[----:B------:R0:W-:Y:S01]  /*9670*/  @P3 STG.E.U16 desc[UR10][R2.64], R7 ;  /* 0x0000000702003986 */ /* 0x0001e2000c10150a */
[C---:B------:R-:W-:Y:S01]  /*9680*/  ISETP.LT.AND P3, PT, R25.reuse, UR15, !P0 ;  /* 0x0000000f19007c0c */ /* 0x040fe2000c761270 */
[----:B------:R-:W-:Y:S01]  /*9690*/  IMAD R25, R25, UR6, RZ ;  /* 0x0000000619197c24 */ /* 0x000fe2000f8e02ff */
[----:B------:R-:W-:-:S02]  /*96a0*/  LEA.HI.X.SX32 R13, R29, R46, 0x1, P6 ;  /* 0x0000002e1d0d7211 */ /* 0x000fc400030f0eff */
[----:B------:R-:W-:Y:S02]  /*96b0*/  LEA.HI.X.SX32 R15, R26, R46, 0x1, P4 ;  /* 0x0000002e1a0f7211 */ /* 0x000fe400020f0eff */
[----:B------:R-:W-:Y:S01]  /*96c0*/  LEA R16, P4, R25, R44, 0x1 ;  /* 0x0000002c19107211 */ /* 0x000fe200078808ff */
[----:B---3--:R1:W-:Y:S01]  /*96d0*/  @P1 STG.E.U16 desc[UR10][R12.64], R8 ;  /* 0x000000080c001986 */ /* 0x0083e2000c10150a */
[----:B------:R-:W-:-:S03]  /*96e0*/  ISETP.LT.AND P1, PT, R23, UR15, !P0 ;  /* 0x0000000f17007c0c */ /* 0x000fc6000c721270 */
[----:B------:R2:W-:Y:S01]  /*96f0*/  @P2 STG.E.U16 desc[UR10][R14.64], R9 ;  /* 0x000000090e002986 */ /* 0x0005e2000c10150a */
[C---:B------:R-:W-:Y:S01]  /*9700*/  ISETP.LT.AND P2, PT, R24.reuse, UR15, !P0 ;  /* 0x0000000f18007c0c */ /* 0x040fe2000c741270 */
[----:B------:R-:W-:Y:S01]  /*9710*/  IMAD R24, R24, UR6, RZ ;  /* 0x0000000618187c24 */ /* 0x000fe2000f8e02ff */
[----:B------:R-:W-:Y:S01]  /*9720*/  LEA.HI.X.SX32 R17, R25, R46, 0x1, P4 ;  /* 0x0000002e19117211 */ /* 0x000fe200020f0eff */
[----:B------:R-:W-:Y:S01]  /*9730*/  IMAD R23, R23, UR6, RZ ;  /* 0x0000000617177c24 */ /* 0x000fe2000f8e02ff */
[C---:B------:R-:W-:Y:S01]  /*9740*/  ISETP.LT.AND P4, PT, R22.reuse, UR15, !P0 ;  /* 0x0000000f16007c0c */ /* 0x040fe2000c781270 */
[----:B------:R-:W-:Y:S01]  /*9750*/  IMAD R22, R22, UR6, RZ ;  /* 0x0000000616167c24 */ /* 0x000fe2000f8e02ff */
[-C--:B0-----:R-:W-:Y:S01]  /*9760*/  LEA R2, P5, R24, R44.reuse, 0x1 ;  /* 0x0000002c18027211 */ /* 0x081fe200078a08ff */
[----:B------:R0:W-:Y:S01]  /*9770*/  @P3 STG.E.U16 desc[UR10][R16.64], R10 ;  /* 0x0000000a10003986 */ /* 0x0001e2000c10150a */
[-C--:B-1----:R-:W-:Y:S02]  /*9780*/  LEA R12, P3, R23, R44.reuse, 0x1 ;  /* 0x0000002c170c7211 */ /* 0x082fe400078608ff */
[----:B--2---:R-:W-:-:S02]  /*9790*/  LEA R14, P6, R22, R44, 0x1 ;  /* 0x0000002c160e7211 */ /* 0x004fc400078c08ff */
[-C--:B------:R-:W-:Y:S02]  /*97a0*/  LEA.HI.X.SX32 R3, R24, R46.reuse, 0x1, P5 ;  /* 0x0000002e18037211 */ /* 0x080fe400028f0eff */
[----:B------:R-:W-:Y:S02]  /*97b0*/  PRMT R6, R4, 0x7632, R6 ;  /* 0x0000763204067816 */ /* 0x000fe40000000006 */
[-C--:B------:R-:W-:Y:S02]  /*97c0*/  LEA.HI.X.SX32 R13, R23, R46.reuse, 0x1, P3 ;  /* 0x0000002e170d7211 */ /* 0x080fe400018f0eff */
[----:B------:R-:W-:Y:S02]  /*97d0*/  PRMT R7, R5, 0x7632, R7 ;  /* 0x0000763205077816 */ /* 0x000fe40000000007 */
[----:B------:R-:W-:Y:S01]  /*97e0*/  LEA.HI.X.SX32 R15, R22, R46, 0x1, P6 ;  /* 0x0000002e160f7211 */ /* 0x000fe200030f0eff */
[----:B------:R1:W-:Y:S01]  /*97f0*/  @P2 STG.E.U16 desc[UR10][R2.64], R11 ;  /* 0x0000000b02002986 */ /* 0x0003e2000c10150a */
[C---:B------:R-:W-:Y:S01]  /*9800*/  ISETP.LT.AND P5, PT, R21.reuse, UR15, !P0 ;  /* 0x0000000f15007c0c */ /* 0x040fe2000c7a1270 */
[----:B------:R-:W-:-:S02]  /*9810*/  IMAD R21, R21, UR6, RZ ;  /* 0x0000000615157c24 */ /* 0x000fc4000f8e02ff */
[----:B------:R2:W-:Y:S01]  /*9820*/  @P1 STG.E.U16 desc[UR10][R12.64], R6 ;  /* 0x000000060c001986 */ /* 0x0005e2000c10150a */
[C-C-:B------:R-:W-:Y:S02]  /*9830*/  LOP3.LUT R0, R129.reuse, 0x38, R130.reuse, 0xfe, !PT ;  /* 0x0000003881007812 */ /* 0x140fe400078efe82 */
[C-C-:B------:R-:W-:Y:S01]  /*9840*/  LOP3.LUT R47, R129.reuse, 0x3a, R130.reuse, 0xfe, !PT ;  /* 0x0000003a812f7812 */ /* 0x140fe200078efe82 */
[----:B------:R3:W-:Y:S01]  /*9850*/  @P4 STG.E.U16 desc[UR10][R14.64], R7 ;  /* 0x000000070e004986 */ /* 0x0007e2000c10150a */
[C---:B------:R-:W-:Y:S01]  /*9860*/  ISETP.LT.AND P4, PT, R20.reuse, UR15, !P0 ;  /* 0x0000000f14007c0c */ /* 0x040fe2000c781270 */
[----:B------:R-:W-:Y:S01]  /*9870*/  IMAD R20, R20, UR6, RZ ;  /* 0x0000000614147c24 */ /* 0x000fe2000f8e02ff */
[----:B------:R-:W-:Y:S01]  /*9880*/  LOP3.LUT R45, R129, 0x3c, R130, 0xfe, !PT ;  /* 0x0000003c812d7812 */ /* 0x000fe200078efe82 */
[----:B0-----:R-:W-:Y:S01]  /*9890*/  IMAD R17, R47, UR6, RZ ;  /* 0x000000062f117c24 */ /* 0x001fe2000f8e02ff */
[C---:B------:R-:W-:Y:S01]  /*98a0*/  ISETP.LT.AND P3, PT, R0.reuse, UR15, !P0 ;  /* 0x0000000f00007c0c */ /* 0x040fe2000c761270 */
[----:B------:R-:W-:Y:S01]  /*98b0*/  IMAD R0, R0, UR6, RZ ;  /* 0x0000000600007c24 */ /* 0x000fe2000f8e02ff */
[-C--:B-1----:R-:W-:Y:S01]  /*98c0*/  LEA R2, P6, R21, R44.reuse, 0x1 ;  /* 0x0000002c15027211 */ /* 0x082fe200078c08ff */
[----:B------:R-:W-:Y:S01]  /*98d0*/  IMAD R19, R45, UR6, RZ ;  /* 0x000000062d137c24 */ /* 0x000fe2000f8e02ff */
[----:B------:R-:W-:-:S02]  /*98e0*/  LEA R4, P1, R20, R44, 0x1 ;  /* 0x0000002c14047211 */ /* 0x000fc400078208ff */
[----:B------:R-:W-:Y:S02]  /*98f0*/  LEA.HI.X.SX32 R3, R21, R46, 0x1, P6 ;  /* 0x0000002e15037211 */ /* 0x000fe400030f0eff */
[-C--:B--2---:R-:W-:Y:S02]  /*9900*/  LEA R12, P2, R0, R44.reuse, 0x1 ;  /* 0x0000002c000c7211 */ /* 0x084fe400078408ff */
[----:B---3--:R-:W-:Y:S02]  /*9910*/  LEA R14, P6, R17, R44, 0x1 ;  /* 0x0000002c110e7211 */ /* 0x008fe400078c08ff */
[----:B------:R-:W-:Y:S02]  /*9920*/  LEA.HI.X.SX32 R5, R20, R46, 0x1, P1 ;  /* 0x0000002e14057211 */ /* 0x000fe400008f0eff */
[----:B------:R-:W-:Y:S02]  /*9930*/  LEA R16, P1, R19, R44, 0x1 ;  /* 0x0000002c13107211 */ /* 0x000fe400078208ff */
[----:B------:R-:W-:-:S02]  /*9940*/  LOP3.LUT R129, R129, 0x3e, R130, 0xfe, !PT ;  /* 0x0000003e81817812 */ /* 0x000fc400078efe82 */
[-C--:B------:R-:W-:Y:S02]  /*9950*/  LEA.HI.X.SX32 R13, R0, R46.reuse, 0x1, P2 ;  /* 0x0000002e000d7211 */ /* 0x080fe400010f0eff */
[-C--:B------:R-:W-:Y:S02]  /*9960*/  LEA.HI.X.SX32 R15, R17, R46.reuse, 0x1, P6 ;  /* 0x0000002e110f7211 */ /* 0x080fe400030f0eff */
[----:B------:R-:W-:Y:S02]  /*9970*/  ISETP.LT.AND P2, PT, R47, UR15, !P0 ;  /* 0x0000000f2f007c0c */ /* 0x000fe4000c741270 */
[----:B------:R-:W-:Y:S02]  /*9980*/  LEA.HI.X.SX32 R17, R19, R46, 0x1, P1 ;  /* 0x0000002e13117211 */ /* 0x000fe400008f0eff */
[----:B------:R-:W-:Y:S02]  /*9990*/  ISETP.LT.AND P1, PT, R45, UR15, !P0 ;  /* 0x0000000f2d007c0c */ /* 0x000fe4000c721270 */
[----:B------:R-:W-:-:S02]  /*99a0*/  ISETP.LT.AND P0, PT, R129, UR15, !P0 ;  /* 0x0000000f81007c0c */ /* 0x000fc4000c701270 */
[----:B------:R-:W-:Y:S02]  /*99b0*/  PRMT R6, R6, 0x7632, R6 ;  /* 0x0000763206067816 */ /* 0x000fe40000000006 */
[----:B------:R-:W-:Y:S01]  /*99c0*/  PRMT R7, R7, 0x7632, R7 ;  /* 0x0000763207077816 */ /* 0x000fe20000000007 */
[----:B------:R-:W-:Y:S01]  /*99d0*/  IMAD R22, R129, UR6, RZ ;  /* 0x0000000681167c24 */ /* 0x000fe2000f8e02ff */
[----:B------:R-:W-:Y:S02]  /*99e0*/  PRMT R8, R8, 0x7632, R8 ;  /* 0x0000763208087816 */ /* 0x000fe40000000008 */
[----:B------:R-:W-:Y:S01]  /*99f0*/  PRMT R9, R9, 0x7632, R9 ;  /* 0x0000763209097816 */ /* 0x000fe20000000009 */
[----:B------:R0:W-:Y:S01]  /*9a00*/  @P5 STG.E.U16 desc[UR10][R2.64], R6 ;  /* 0x0000000602005986 */ /* 0x0001e2000c10150a */
[----:B------:R-:W-:-:S03]  /*9a10*/  PRMT R10, R10, 0x7632, R10 ;  /* 0x000076320a0a7816 */ /* 0x000fc6000000000a */
[----:B------:R0:W-:Y:S01]  /*9a20*/  @P4 STG.E.U16 desc[UR10][R4.64], R7 ;  /* 0x0000000704004986 */ /* 0x0001e2000c10150a */
[----:B------:R-:W-:-:S03]  /*9a30*/  LEA R18, P6, R22, R44, 0x1 ;  /* 0x0000002c16127211 */ /* 0x000fc600078c08ff */
[----:B------:R0:W-:Y:S04]  /*9a40*/  @P3 STG.E.U16 desc[UR10][R12.64], R8 ;  /* 0x000000080c003986 */ /* 0x0001e8000c10150a */
[----:B------:R0:W-:Y:S01]  /*9a50*/  @P2 STG.E.U16 desc[UR10][R14.64], R9 ;  /* 0x000000090e002986 */ /* 0x0001e2000c10150a */
[----:B------:R-:W-:-:S03]  /*9a60*/  LEA.HI.X.SX32 R19, R22, R46, 0x1, P6 ;  /* 0x0000002e16137211 */ /* 0x000fc600030f0eff */
[----:B------:R0:W-:Y:S01]  /*9a70*/  @P1 STG.E.U16 desc[UR10][R16.64], R10 ;  /* 0x0000000a10001986 */ /* 0x0001e2000c10150a */
[----:B------:R-:W-:Y:S05]  /*9a80*/  @!P0 EXIT ;  /* 0x000000000000894d */ /* 0x000fea0003800000 */
[----:B0-----:R-:W-:-:S05]  /*9a90*/  PRMT R9, R11, 0x7632, R9 ;  /* 0x000076320b097816 */ /* 0x001fca0000000009 */
[----:B------:R-:W-:Y:S01]  /*9aa0*/  STG.E.U16 desc[UR10][R18.64], R9 ;  /* 0x0000000912007986 */ /* 0x000fe2000c10150a */
[----:B------:R-:W-:Y:S05]  /*9ab0*/  EXIT ;  /* 0x000000000000794d */ /* 0x000fea0003800000 */
.L_x_3:
[----:B------:R-:W-:-:S00]  /*9ac0*/  BRA `(.L_x_3) ;  /* 0xfffffffc00fc7947 */ /* 0x000fc0000383ffff */
[----:B------:R-:W-:-:S00]  /*9ad0*/  NOP ;  /* 0x0000000000007918 */ /* 0x000fc00000000000 */
        /* <DEDUP_REMOVED lines=10> */
.L_x_4:


//--------------------- .nv.shared.matmul_kernel  --------------------------
	.section	.nv.shared.matmul_kernel,"aw",@nobits
	.sectionflags	@""
	.align	16
	.zero		1024


//--------------------- .nv.shared.reserved.0     --------------------------
	.section	.nv.shared.reserved.0,"aw",@nobits
	.weak		__nv_reservedSMEM_offset_0_alias
	.size		__nv_reservedSMEM_offset_0_alias, 0, 64
	.other		__nv_reservedSMEM_offset_0_alias,@"STO_CUDA_RESERVED_SHARED STV_DEFAULT"
__nv_reservedSMEM_offset_0_alias:
	.zero		0
	.zero		64


//--------------------- .nv.constant0.matmul_kernel --------------------------
	.section	.nv.constant0.matmul_kernel,"a",@progbits
	.sectionflags	@""
	.align	4
.nv.constant0.matmul_kernel:
	.zero		976


//--------------------- SYMBOLS --------------------------

	.type		.nv.reservedSmem.offset0,@object
	.size		.nv.reservedSmem.offset0,0x4
	.type		.nv.reservedSmem.cap,@object
	.size		.nv.reservedSmem.cap,0x4
